// auto-generated by cutlass_sweep.gemm — config: {"arch": "sm_100", "cluster_m": 4, "cluster_n": 2, "dtype": "e5m2", "dtype_b": "e5m2", "layout": "nt", "stages": 0, "tile_k": 128, "tile_m": 64, "tile_n": 64}
#include "cutlass/cutlass.h"
#include "cutlass/gemm/collective/collective_builder.hpp"
#include "cutlass/gemm/device/gemm_universal_adapter.h"
#include "cutlass/gemm/kernel/gemm_universal.hpp"
#include "cutlass/epilogue/collective/collective_builder.hpp"

using ElemA = cutlass::float_e5m2_t;
using ElemB = cutlass::float_e5m2_t;
using ElemCD = cutlass::float_e5m2_t;
using Acc  = float;
using TileShape    = cute::Shape<cute::_64, cute::_64, cute::_128>;
using ClusterShape = cute::Shape<cute::_4, cute::_2, cute::_1>;

using CollectiveEpilogue = typename cutlass::epilogue::collective::CollectiveBuilder<
    cutlass::arch::Sm100, cutlass::arch::OpClassTensorOp,
    TileShape, ClusterShape,
    cutlass::epilogue::collective::EpilogueTileAuto,
    Acc, Acc,
    ElemCD, cutlass::layout::RowMajor, 128 / cutlass::sizeof_bits<ElemCD>::value,
    ElemCD, cutlass::layout::RowMajor, 128 / cutlass::sizeof_bits<ElemCD>::value,
    cutlass::epilogue::collective::EpilogueScheduleAuto
  >::CollectiveOp;

using CollectiveMainloop = typename cutlass::gemm::collective::CollectiveBuilder<
    cutlass::arch::Sm100, cutlass::arch::OpClassTensorOp,
    ElemA, cutlass::layout::RowMajor, 128 / cutlass::sizeof_bits<ElemA>::value,
    ElemB, cutlass::layout::ColumnMajor, 128 / cutlass::sizeof_bits<ElemB>::value,
    Acc,
    TileShape, ClusterShape,
    cutlass::gemm::collective::StageCountAutoCarveout<static_cast<int>(sizeof(typename CollectiveEpilogue::SharedStorage))>,
    cutlass::gemm::collective::KernelScheduleAuto
  >::CollectiveOp;

using GemmKernel = cutlass::gemm::kernel::GemmUniversal<
    cute::Shape<int,int,int,int>,
    CollectiveMainloop,
    CollectiveEpilogue
>;
using Gemm = cutlass::gemm::device::GemmUniversalAdapter<GemmKernel>;

// Force the device kernel symbol into the cubin without needing a host main.
auto* _anchor = &cutlass::device_kernel<GemmKernel>;


// ===== COMPILED SASS (sm_100a) =====

	.target	sm_100a

	.elftype	@"ET_EXEC"


//--------------------- .note.nv.tkinfo           --------------------------
	.section	.note.nv.tkinfo,"",@"SHT_NOTE"
	.sectionflags	@"SHF_NOTE_NV_TKINFO"
	.tkinfo
        /*0018*/ 	.word	0x00000002
        /*0030*/ 	.string	""
        /*0030*/ 	.string	"ptxas"
        /*0030*/ 	.string	"Cuda compilation tools, release 13.0, V13.0.88"
        /*0030*/ 	.string	"Build cuda_13.0.r13.0/compiler.36424714_0"
        /*0030*/ 	.string	"-arch sm_100a -m 64 "



//--------------------- .note.nv.cuinfo           --------------------------
	.section	.note.nv.cuinfo,"",@"SHT_NOTE"
	.sectionflags	@"SHF_NOTE_NV_CUINFO"
        /*0018*/ 	.short	0x0002
        /*001a*/ 	.short	0x0064
        /*001c*/ 	.short	0x0082
	.zero		2


//--------------------- .nv.info                  --------------------------
	.section	.nv.info,"",@"SHT_CUDA_INFO"
	.align	4


	//----- nvinfo : EIATTR_REGCOUNT
	.align		4
        /*0000*/ 	.byte	0x04, 0x2f
        /*0002*/ 	.short	(.L_19 - .L_18)
	.align		4
.L_18:
        /*0004*/ 	.word	index@(_ZN7cutlass13device_kernelINS_4gemm6kernel13GemmUniversalIN4cute5tupleIJiiiiEEENS1_10collective13CollectiveMmaINS1_35MainloopSm100TmaUmmaWarpSpecializedILi13ELi2ELi4ENS5_IJNS4_1CILi4EEENSA_ILi2EEENSA_ILi1EEEEEEEENS5_IJNSA_ILi64EEESG_NSA_ILi128EEEEEENS_12float_e5m2_tENS5_IJlSD_lEEESJ_SK_NS4_8TiledMMAINS4_8MMA_AtomIJNS4_10MMA_TraitsINS4_19SM100_MMA_F8F6F4_SSEJSJ_SJ_fSG_SG_NS4_17integral_constantINS4_4UMMA5MajorELSR_0EEESS_NSP_INSQ_7ScaleInELST_0EEESU_EEEEEENS4_6LayoutINS5_IJSD_SD_SD_EEENS5_IJNSA_ILi0EEESZ_SZ_EEEEENS5_IJNS4_10UnderscoreES12_S12_EEEEENS4_23SM90_TMA_LOAD_MULTICASTENS4_14ComposedLayoutINS4_7SwizzleILi3ELi4ELi3EEENS4_18smem_ptr_flag_bitsILi8EEENSX_INS5_IJNSA_ILi8EEESH_EEENS5_IJSH_SD_EEEEEEEvNS4_8identityES15_S1F_vS1G_EENS_8epilogue10collective18CollectiveEpilogueINS1I_23Sm100TmaWarpSpecializedILi1ELi1ELi32ELb0ELb0EEEJSI_NS5_IJNSX_ISG_SD_EES1N_EEESJ_SK_SJ_SK_NS1I_6fusion15FusionCallbacksIS1M_NS1P_17LinearCombinationISJ_fSJ_fLNS_15FloatRoundStyleE2EEESI_S1O_JEEENS4_5SM1004TMEM4LOAD26SM100_TMEM_LOAD_16dp32b32xENS4_13SM90_TMA_LOADENS16_INS17_ILi2ELi4ELi3EEES1A_NSX_INS5_IJS1B_SG_EEENS5_IJSG_SD_EEEEEEENS4_39AutoVectorizingCopyWithAssumedAlignmentILi128EEENS4_14SM90_TMA_STOREES24_S26_S26_EEEvvEEEEvNT_6ParamsE)
        /*0008*/ 	.word	0x00000059


	//----- nvinfo : EIATTR_FRAME_SIZE
	.align		4
.L_19:
        /*000c*/ 	.byte	0x04, 0x11
        /*000e*/ 	.short	(.L_21 - .L_20)
	.align		4
.L_20:
        /*0010*/ 	.word	index@($__internal_2_$__cuda_sm10x_tcgen05_guardrail_trap_unallocated_columns_being_dealloced)
        /*0014*/ 	.word	0x00000000


	//----- nvinfo : EIATTR_FRAME_SIZE
	.align		4
.L_21:
        /*0018*/ 	.byte	0x04, 0x11
        /*001a*/ 	.short	(.L_23 - .L_22)
	.align		4
.L_22:
        /*001c*/ 	.word	index@($__internal_1_$__cuda_sm10x_tcgen05_guardrail_trap_phase_invalid_during_alloc)
        /*0020*/ 	.word	0x00000000


	//----- nvinfo : EIATTR_FRAME_SIZE
	.align		4
.L_23:
        /*0024*/ 	.byte	0x04, 0x11
        /*0026*/ 	.short	(.L_25 - .L_24)
	.align		4
.L_24:
        /*0028*/ 	.word	index@($__internal_0_$__cuda_sm10x_tcgen05_guardrail_trap_col_being_dealloced_not_returned_by_alloc)
        /*002c*/ 	.word	0x00000000


	//----- nvinfo : EIATTR_FRAME_SIZE
	.align		4
.L_25:
        /*0030*/ 	.byte	0x04, 0x11
        /*0032*/ 	.short	(.L_27 - .L_26)
	.align		4
.L_26:
        /*0034*/ 	.word	index@(_ZN7cutlass13device_kernelINS_4gemm6kernel13GemmUniversalIN4cute5tupleIJiiiiEEENS1_10collective13CollectiveMmaINS1_35MainloopSm100TmaUmmaWarpSpecializedILi13ELi2ELi4ENS5_IJNS4_1CILi4EEENSA_ILi2EEENSA_ILi1EEEEEEEENS5_IJNSA_ILi64EEESG_NSA_ILi128EEEEEENS_12float_e5m2_tENS5_IJlSD_lEEESJ_SK_NS4_8TiledMMAINS4_8MMA_AtomIJNS4_10MMA_TraitsINS4_19SM100_MMA_F8F6F4_SSEJSJ_SJ_fSG_SG_NS4_17integral_constantINS4_4UMMA5MajorELSR_0EEESS_NSP_INSQ_7ScaleInELST_0EEESU_EEEEEENS4_6LayoutINS5_IJSD_SD_SD_EEENS5_IJNSA_ILi0EEESZ_SZ_EEEEENS5_IJNS4_10UnderscoreES12_S12_EEEEENS4_23SM90_TMA_LOAD_MULTICASTENS4_14ComposedLayoutINS4_7SwizzleILi3ELi4ELi3EEENS4_18smem_ptr_flag_bitsILi8EEENSX_INS5_IJNSA_ILi8EEESH_EEENS5_IJSH_SD_EEEEEEEvNS4_8identityES15_S1F_vS1G_EENS_8epilogue10collective18CollectiveEpilogueINS1I_23Sm100TmaWarpSpecializedILi1ELi1ELi32ELb0ELb0EEEJSI_NS5_IJNSX_ISG_SD_EES1N_EEESJ_SK_SJ_SK_NS1I_6fusion15FusionCallbacksIS1M_NS1P_17LinearCombinationISJ_fSJ_fLNS_15FloatRoundStyleE2EEESI_S1O_JEEENS4_5SM1004TMEM4LOAD26SM100_TMEM_LOAD_16dp32b32xENS4_13SM90_TMA_LOADENS16_INS17_ILi2ELi4ELi3EEES1A_NSX_INS5_IJS1B_SG_EEENS5_IJSG_SD_EEEEEEENS4_39AutoVectorizingCopyWithAssumedAlignmentILi128EEENS4_14SM90_TMA_STOREES24_S26_S26_EEEvvEEEEvNT_6ParamsE)
        /*0038*/ 	.word	0x00000000


	//----- nvinfo : EIATTR_MIN_STACK_SIZE
	.align		4
.L_27:
        /*003c*/ 	.byte	0x04, 0x12
        /*003e*/ 	.short	(.L_29 - .L_28)
	.align		4
.L_28:
        /*0040*/ 	.word	index@(_ZN7cutlass13device_kernelINS_4gemm6kernel13GemmUniversalIN4cute5tupleIJiiiiEEENS1_10collective13CollectiveMmaINS1_35MainloopSm100TmaUmmaWarpSpecializedILi13ELi2ELi4ENS5_IJNS4_1CILi4EEENSA_ILi2EEENSA_ILi1EEEEEEEENS5_IJNSA_ILi64EEESG_NSA_ILi128EEEEEENS_12float_e5m2_tENS5_IJlSD_lEEESJ_SK_NS4_8TiledMMAINS4_8MMA_AtomIJNS4_10MMA_TraitsINS4_19SM100_MMA_F8F6F4_SSEJSJ_SJ_fSG_SG_NS4_17integral_constantINS4_4UMMA5MajorELSR_0EEESS_NSP_INSQ_7ScaleInELST_0EEESU_EEEEEENS4_6LayoutINS5_IJSD_SD_SD_EEENS5_IJNSA_ILi0EEESZ_SZ_EEEEENS5_IJNS4_10UnderscoreES12_S12_EEEEENS4_23SM90_TMA_LOAD_MULTICASTENS4_14ComposedLayoutINS4_7SwizzleILi3ELi4ELi3EEENS4_18smem_ptr_flag_bitsILi8EEENSX_INS5_IJNSA_ILi8EEESH_EEENS5_IJSH_SD_EEEEEEEvNS4_8identityES15_S1F_vS1G_EENS_8epilogue10collective18CollectiveEpilogueINS1I_23Sm100TmaWarpSpecializedILi1ELi1ELi32ELb0ELb0EEEJSI_NS5_IJNSX_ISG_SD_EES1N_EEESJ_SK_SJ_SK_NS1I_6fusion15FusionCallbacksIS1M_NS1P_17LinearCombinationISJ_fSJ_fLNS_15FloatRoundStyleE2EEESI_S1O_JEEENS4_5SM1004TMEM4LOAD26SM100_TMEM_LOAD_16dp32b32xENS4_13SM90_TMA_LOADENS16_INS17_ILi2ELi4ELi3EEES1A_NSX_INS5_IJS1B_SG_EEENS5_IJSG_SD_EEEEEEENS4_39AutoVectorizingCopyWithAssumedAlignmentILi128EEENS4_14SM90_TMA_STOREES24_S26_S26_EEEvvEEEEvNT_6ParamsE)
        /*0044*/ 	.word	0x00000000
.L_29:


//--------------------- .nv.compat                --------------------------
	.section	.nv.compat,"",@"SHT_CUDA_COMPAT_INFO"
	.align	4
        /*0000*/ 	.byte	0x02, 0x09, 0x01, 0x00, 0x02, 0x02, 0x02, 0x00, 0x02, 0x05, 0x05, 0x00, 0x03, 0x07, 0x01, 0x01
        /*0010*/ 	.byte	0x02, 0x03, 0x01, 0x00, 0x02, 0x06, 0x01, 0x00, 0x04, 0x0b, 0x08, 0x00, 0x09, 0x00, 0x00, 0x00
        /*0020*/ 	.byte	0x00, 0x00, 0x00, 0x00


//--------------------- .nv.info._ZN7cutlass13device_kernelINS_4gemm6kernel13GemmUniversalIN4cute5tupleIJiiiiEEENS1_10collective13CollectiveMmaINS1_35MainloopSm100TmaUmmaWarpSpecializedILi13ELi2ELi4ENS5_IJNS4_1CILi4EEENSA_ILi2EEENSA_ILi1EEEEEEEENS5_IJNSA_ILi64EEESG_NSA_ILi128EEEEEENS_12float_e5m2_tENS5_IJlSD_lEEESJ_SK_NS4_8TiledMMAINS4_8MMA_AtomIJNS4_10MMA_TraitsINS4_19SM100_MMA_F8F6F4_SSEJSJ_SJ_fSG_SG_NS4_17integral_constantINS4_4UMMA5MajorELSR_0EEESS_NSP_INSQ_7ScaleInELST_0EEESU_EEEEEENS4_6LayoutINS5_IJSD_SD_SD_EEENS5_IJNSA_ILi0EEESZ_SZ_EEEEENS5_IJNS4_10UnderscoreES12_S12_EEEEENS4_23SM90_TMA_LOAD_MULTICASTENS4_14ComposedLayoutINS4_7SwizzleILi3ELi4ELi3EEENS4_18smem_ptr_flag_bitsILi8EEENSX_INS5_IJNSA_ILi8EEESH_EEENS5_IJSH_SD_EEEEEEEvNS4_8identityES15_S1F_vS1G_EENS_8epilogue10collective18CollectiveEpilogueINS1I_23Sm100TmaWarpSpecializedILi1ELi1ELi32ELb0ELb0EEEJSI_NS5_IJNSX_ISG_SD_EES1N_EEESJ_SK_SJ_SK_NS1I_6fusion15FusionCallbacksIS1M_NS1P_17LinearCombinationISJ_fSJ_fLNS_15FloatRoundStyleE2EEESI_S1O_JEEENS4_5SM1004TMEM4LOAD26SM100_TMEM_LOAD_16dp32b32xENS4_13SM90_TMA_LOADENS16_INS17_ILi2ELi4ELi3EEES1A_NSX_INS5_IJS1B_SG_EEENS5_IJSG_SD_EEEEEEENS4_39AutoVectorizingCopyWithAssumedAlignmentILi128EEENS4_14SM90_TMA_STOREES24_S26_S26_EEEvvEEEEvNT_6ParamsE --------------------------
	.section	.nv.info._ZN7cutlass13device_kernelINS_4gemm6kernel13GemmUniversalIN4cute5tupleIJiiiiEEENS1_10collective13CollectiveMmaINS1_35MainloopSm100TmaUmmaWarpSpecializedILi13ELi2ELi4ENS5_IJNS4_1CILi4EEENSA_ILi2EEENSA_ILi1EEEEEEEENS5_IJNSA_ILi64EEESG_NSA_ILi128EEEEEENS_12float_e5m2_tENS5_IJlSD_lEEESJ_SK_NS4_8TiledMMAINS4_8MMA_AtomIJNS4_10MMA_TraitsINS4_19SM100_MMA_F8F6F4_SSEJSJ_SJ_fSG_SG_NS4_17integral_constantINS4_4UMMA5MajorELSR_0EEESS_NSP_INSQ_7ScaleInELST_0EEESU_EEEEEENS4_6LayoutINS5_IJSD_SD_SD_EEENS5_IJNSA_ILi0EEESZ_SZ_EEEEENS5_IJNS4_10UnderscoreES12_S12_EEEEENS4_23SM90_TMA_LOAD_MULTICASTENS4_14ComposedLayoutINS4_7SwizzleILi3ELi4ELi3EEENS4_18smem_ptr_flag_bitsILi8EEENSX_INS5_IJNSA_ILi8EEESH_EEENS5_IJSH_SD_EEEEEEEvNS4_8identityES15_S1F_vS1G_EENS_8epilogue10collective18CollectiveEpilogueINS1I_23Sm100TmaWarpSpecializedILi1ELi1ELi32ELb0ELb0EEEJSI_NS5_IJNSX_ISG_SD_EES1N_EEESJ_SK_SJ_SK_NS1I_6fusion15FusionCallbacksIS1M_NS1P_17LinearCombinationISJ_fSJ_fLNS_15FloatRoundStyleE2EEESI_S1O_JEEENS4_5SM1004TMEM4LOAD26SM100_TMEM_LOAD_16dp32b32xENS4_13SM90_TMA_LOADENS16_INS17_ILi2ELi4ELi3EEES1A_NSX_INS5_IJS1B_SG_EEENS5_IJSG_SD_EEEEEEENS4_39AutoVectorizingCopyWithAssumedAlignmentILi128EEENS4_14SM90_TMA_STOREES24_S26_S26_EEEvvEEEEvNT_6ParamsE,"",@"SHT_CUDA_INFO"
	.sectionflags	@""
	.align	4


	//----- nvinfo : EIATTR_CUDA_API_VERSION
	.align		4
        /*0000*/ 	.byte	0x04, 0x37
        /*0002*/ 	.short	(.L_31 - .L_30)
.L_30:
        /*0004*/ 	.word	0x00000082


	//----- nvinfo : EIATTR_KPARAM_INFO
	.align		4
.L_31:
        /*0008*/ 	.byte	0x04, 0x17
        /*000a*/ 	.short	(.L_33 - .L_32)
.L_32:
        /*000c*/ 	.word	0x00000000
        /*0010*/ 	.short	0x0000
        /*0012*/ 	.short	0x0000
        /*0014*/ 	.byte	0x00, 0xf0, 0x01, 0x20


	//----- nvinfo : EIATTR_AT_ENTRY_FRAGMENTS
	.align		4
.L_33:
        /*0018*/ 	.byte	0x04, 0x4f
        /*001a*/ 	.short	(.L_35 - .L_34)


	//   ....[0]....
.L_34:
        /*001c*/ 	.word	0x00000006


	//----- nvinfo : EIATTR_RESERVED_SMEM_USED
	.align		4
.L_35:
        /*0020*/ 	.byte	0x01, 0x41
	.zero		2


	//----- nvinfo : EIATTR_SPARSE_MMA_MASK
	.align		4
        /*0024*/ 	.byte	0x03, 0x50
        /*0026*/ 	.short	0x0000


	//----- nvinfo : EIATTR_TCGEN05_1CTA_USED
	.align		4
        /*0028*/ 	.byte	0x01, 0x51
	.zero		2


	//----- nvinfo : EIATTR_MAXREG_COUNT
	.align		4
        /*002c*/ 	.byte	0x03, 0x1b
        /*002e*/ 	.short	0x00ff


	//----- nvinfo : EIATTR_NUM_BARRIERS
	.align		4
        /*0030*/ 	.byte	0x02, 0x4c
        /*0032*/ 	.byte	0x07
	.zero		1


	//----- nvinfo : EIATTR_EXTERNS
	.align		4
        /*0034*/ 	.byte	0x04, 0x0f
        /*0036*/ 	.short	(.L_37 - .L_36)


	//   ....[0]....
	.align		4
.L_36:
        /*0038*/ 	.word	index@(__assertfail)


	//----- nvinfo : EIATTR_MERCURY_ISA_VERSION
	.align		4
.L_37:
        /*003c*/ 	.byte	0x03, 0x5f
        /*003e*/ 	.short	0x0101


	//----- nvinfo : EIATTR_INT_WARP_WIDE_INSTR_OFFSETS
	.align		4
        /*0040*/ 	.byte	0x04, 0x31
        /*0042*/ 	.short	(.L_39 - .L_38)


	//   ....[0]....
.L_38:
        /*0044*/ 	.word	0x000044e0


	//   ....[1]....
        /*0048*/ 	.word	0x00004510


	//   ....[2]....
        /*004c*/ 	.word	0x00004530


	//   ....[3]....
        /*0050*/ 	.word	0x00005060


	//   ....[4]....
        /*0054*/ 	.word	0x00005110


	//----- nvinfo : EIATTR_COOP_GROUP_MASK_REGIDS
	.align		4
.L_39:
        /*0058*/ 	.byte	0x04, 0x29
        /*005a*/ 	.short	(.L_41 - .L_40)


	//   ....[0]....
.L_40:
        /*005c*/ 	.word	0xffffffff


	//   ....[1]....
        /*0060*/ 	.word	0xffffffff


	//   ....[2]....
        /*0064*/ 	.word	0xffffffff


	//   ....[3]....
        /*0068*/ 	.word	0xffffffff


	//   ....[4]....
        /*006c*/ 	.word	0xffffffff


	//   ....[5]....
        /*0070*/ 	.word	0xffffffff


	//   ....[6]....
        /*0074*/ 	.word	0xffffffff


	//   ....[7]....
        /*0078*/ 	.word	0xffffffff


	//   ....[8]....
        /*007c*/ 	.word	0xffffffff


	//   ....[9]....
        /*0080*/ 	.word	0xffffffff


	//   ....[10]....
        /*0084*/ 	.word	0xffffffff


	//   ....[11]....
        /*0088*/ 	.word	0xffffffff


	//   ....[12]....
        /*008c*/ 	.word	0xffffffff


	//   ....[13]....
        /*0090*/ 	.word	0xffffffff


	//----- nvinfo : EIATTR_COOP_GROUP_INSTR_OFFSETS
	.align		4
.L_41:
        /*0094*/ 	.byte	0x04, 0x28
        /*0096*/ 	.short	(.L_43 - .L_42)


	//   ....[0]....
.L_42:
        /*0098*/ 	.word	0x00000080


	//   ....[1]....
        /*009c*/ 	.word	0x000004e0


	//   ....[2]....
        /*00a0*/ 	.word	0x000007e0


	//   ....[3]....
        /*00a4*/ 	.word	0x00000920


	//   ....[4]....
        /*00a8*/ 	.word	0x00000a20


	//   ....[5]....
        /*00ac*/ 	.word	0x00000b90


	//   ....[6]....
        /*00b0*/ 	.word	0x00000d30


	//   ....[7]....
        /*00b4*/ 	.word	0x00000ee0


	//   ....[8]....
        /*00b8*/ 	.word	0x00002320


	//   ....[9]....
        /*00bc*/ 	.word	0x000036d0


	//   ....[10]....
        /*00c0*/ 	.word	0x000038e0


	//   ....[11]....
        /*00c4*/ 	.word	0x00003910


	//   ....[12]....
        /*00c8*/ 	.word	0x000043c0


	//   ....[13]....
        /*00cc*/ 	.word	0x000045f0


	//----- nvinfo : EIATTR_VRC_CTA_INIT_COUNT
	.align		4
.L_43:
        /*00d0*/ 	.byte	0x02, 0x4a
        /*00d2*/ 	.byte	0x80
	.zero		1


	//----- nvinfo : EIATTR_SYSCALL_OFFSETS
	.align		4
        /*00d4*/ 	.byte	0x04, 0x46
        /*00d6*/ 	.short	(.L_45 - .L_44)


	//   ....[0]....
.L_44:
        /*00d8*/ 	.word	0x00005c80


	//   ....[1]....
        /*00dc*/ 	.word	0x00005dc0


	//   ....[2]....
        /*00e0*/ 	.word	0x00006540


	//----- nvinfo : EIATTR_MBARRIER_INSTR_OFFSETS
	.align		4
.L_45:
        /*00e4*/ 	.byte	0x04, 0x39
        /*00e6*/ 	.short	(.L_47 - .L_46)


	//   ....[0]....
.L_46:
        /*00e8*/ 	.word	0x00000620
        /*00ec*/ 	.word	0x000000ff
        /*00f0*/ 	.word	0x00000000
        /*00f4*/ 	.short	0x0100
        /*00f6*/ 	.byte	0x04
	.zero		1


	//   ....[1]....
        /*00f8*/ 	.word	0x00000630
        /*00fc*/ 	.word	0x000000ff
        /*0100*/ 	.word	0x00000068
        /*0104*/ 	.short	0x0100
        /*0106*/ 	.byte	0x04
	.zero		1


	//   ....[2]....
        /*0108*/ 	.word	0x00000640
        /*010c*/ 	.word	0x000000ff
        /*0110*/ 	.word	0x00000008
        /*0114*/ 	.short	0x0100
        /*0116*/ 	.byte	0x04
	.zero		1


	//   ....[3]....
        /*0118*/ 	.word	0x00000650
        /*011c*/ 	.word	0x000000ff
        /*0120*/ 	.word	0x00000070
        /*0124*/ 	.short	0x0100
        /*0126*/ 	.byte	0x04
	.zero		1


	//   ....[4]....
        /*0128*/ 	.word	0x00000660
        /*012c*/ 	.word	0x000000ff
        /*0130*/ 	.word	0x00000010
        /*0134*/ 	.short	0x0100
        /*0136*/ 	.byte	0x04
	.zero		1


	//   ....[5]....
        /*0138*/ 	.word	0x00000670
        /*013c*/ 	.word	0x000000ff
        /*0140*/ 	.word	0x00000078
        /*0144*/ 	.short	0x0100
        /*0146*/ 	.byte	0x04
	.zero		1


	//   ....[6]....
        /*0148*/ 	.word	0x00000680
        /*014c*/ 	.word	0x000000ff
        /*0150*/ 	.word	0x00000018
        /*0154*/ 	.short	0x0100
        /*0156*/ 	.byte	0x04
	.zero		1


	//   ....[7]....
        /*0158*/ 	.word	0x00000690
        /*015c*/ 	.word	0x000000ff
        /*0160*/ 	.word	0x00000080
        /*0164*/ 	.short	0x0100
        /*0166*/ 	.byte	0x04
	.zero		1


	//   ....[8]....
        /*0168*/ 	.word	0x000006a0
        /*016c*/ 	.word	0x000000ff
        /*0170*/ 	.word	0x00000020
        /*0174*/ 	.short	0x0100
        /*0176*/ 	.byte	0x04
	.zero		1


	//   ....[9]....
        /*0178*/ 	.word	0x000006b0
        /*017c*/ 	.word	0x000000ff
        /*0180*/ 	.word	0x00000088
        /*0184*/ 	.short	0x0100
        /*0186*/ 	.byte	0x04
	.zero		1


	//   ....[10]....
        /*0188*/ 	.word	0x000006c0
        /*018c*/ 	.word	0x000000ff
        /*0190*/ 	.word	0x00000028
        /*0194*/ 	.short	0x0100
        /*0196*/ 	.byte	0x04
	.zero		1


	//   ....[11]....
        /*0198*/ 	.word	0x000006d0
        /*019c*/ 	.word	0x000000ff
        /*01a0*/ 	.word	0x00000090
        /*01a4*/ 	.short	0x0100
        /*01a6*/ 	.byte	0x04
	.zero		1


	//   ....[12]....
        /*01a8*/ 	.word	0x000006e0
        /*01ac*/ 	.word	0x000000ff
        /*01b0*/ 	.word	0x00000030
        /*01b4*/ 	.short	0x0100
        /*01b6*/ 	.byte	0x04
	.zero		1


	//   ....[13]....
        /*01b8*/ 	.word	0x000006f0
        /*01bc*/ 	.word	0x000000ff
        /*01c0*/ 	.word	0x00000098
        /*01c4*/ 	.short	0x0100
        /*01c6*/ 	.byte	0x04
	.zero		1


	//   ....[14]....
        /*01c8*/ 	.word	0x00000700
        /*01cc*/ 	.word	0x000000ff
        /*01d0*/ 	.word	0x00000038
        /*01d4*/ 	.short	0x0100
        /*01d6*/ 	.byte	0x04
	.zero		1


	//   ....[15]....
        /*01d8*/ 	.word	0x00000710
        /*01dc*/ 	.word	0x000000ff
        /*01e0*/ 	.word	0x000000a0
        /*01e4*/ 	.short	0x0100
        /*01e6*/ 	.byte	0x04
	.zero		1


	//   ....[16]....
        /*01e8*/ 	.word	0x00000720
        /*01ec*/ 	.word	0x000000ff
        /*01f0*/ 	.word	0x00000040
        /*01f4*/ 	.short	0x0100
        /*01f6*/ 	.byte	0x04
	.zero		1


	//   ....[17]....
        /*01f8*/ 	.word	0x00000730
        /*01fc*/ 	.word	0x000000ff
        /*0200*/ 	.word	0x000000a8
        /*0204*/ 	.short	0x0100
        /*0206*/ 	.byte	0x04
	.zero		1


	//   ....[18]....
        /*0208*/ 	.word	0x00000740
        /*020c*/ 	.word	0x000000ff
        /*0210*/ 	.word	0x00000048
        /*0214*/ 	.short	0x0100
        /*0216*/ 	.byte	0x04
	.zero		1


	//   ....[19]....
        /*0218*/ 	.word	0x00000750
        /*021c*/ 	.word	0x000000ff
        /*0220*/ 	.word	0x000000b0
        /*0224*/ 	.short	0x0100
        /*0226*/ 	.byte	0x04
	.zero		1


	//   ....[20]....
        /*0228*/ 	.word	0x00000760
        /*022c*/ 	.word	0x000000ff
        /*0230*/ 	.word	0x00000050
        /*0234*/ 	.short	0x0100
        /*0236*/ 	.byte	0x04
	.zero		1


	//   ....[21]....
        /*0238*/ 	.word	0x00000770
        /*023c*/ 	.word	0x000000ff
        /*0240*/ 	.word	0x000000b8
        /*0244*/ 	.short	0x0100
        /*0246*/ 	.byte	0x04
	.zero		1


	//   ....[22]....
        /*0248*/ 	.word	0x00000780
        /*024c*/ 	.word	0x000000ff
        /*0250*/ 	.word	0x00000058
        /*0254*/ 	.short	0x0100
        /*0256*/ 	.byte	0x04
	.zero		1


	//   ....[23]....
        /*0258*/ 	.word	0x00000790
        /*025c*/ 	.word	0x000000ff
        /*0260*/ 	.word	0x000000c0
        /*0264*/ 	.short	0x0100
        /*0266*/ 	.byte	0x04
	.zero		1


	//   ....[24]....
        /*0268*/ 	.word	0x000007a0
        /*026c*/ 	.word	0x000000ff
        /*0270*/ 	.word	0x00000060
        /*0274*/ 	.short	0x0100
        /*0276*/ 	.byte	0x04
	.zero		1


	//   ....[25]....
        /*0278*/ 	.word	0x000007b0
        /*027c*/ 	.word	0x000000ff
        /*0280*/ 	.word	0x000000c8
        /*0284*/ 	.short	0x0100
        /*0286*/ 	.byte	0x04
	.zero		1


	//   ....[26]....
        /*0288*/ 	.word	0x000008f0
        /*028c*/ 	.word	0x000000ff
        /*0290*/ 	.word	0x000000d0
        /*0294*/ 	.short	0x0100
        /*0296*/ 	.byte	0x04
	.zero		1


	//   ....[27]....
        /*0298*/ 	.word	0x00000900
        /*029c*/ 	.word	0x000000ff
        /*02a0*/ 	.word	0x000000d8
        /*02a4*/ 	.short	0x0100
        /*02a6*/ 	.byte	0x04
	.zero		1


	//   ....[28]....
        /*02a8*/ 	.word	0x000009f0
        /*02ac*/ 	.word	0x000000ff
        /*02b0*/ 	.word	0x000000e0
        /*02b4*/ 	.short	0x0100
        /*02b6*/ 	.byte	0x06
	.zero		1


	//   ....[29]....
        /*02b8*/ 	.word	0x00000a00
        /*02bc*/ 	.word	0x000000ff
        /*02c0*/ 	.word	0x000000e8
        /*02c4*/ 	.short	0x0100
        /*02c6*/ 	.byte	0x06
	.zero		1


	//   ....[30]....
        /*02c8*/ 	.word	0x00000b40
        /*02cc*/ 	.word	0x000000ff
        /*02d0*/ 	.word	0x000000f0
        /*02d4*/ 	.short	0x0100
        /*02d6*/ 	.byte	0x06
	.zero		1


	//   ....[31]....
        /*02d8*/ 	.word	0x00000b50
        /*02dc*/ 	.word	0x000000ff
        /*02e0*/ 	.word	0x00000100
        /*02e4*/ 	.short	0x0100
        /*02e6*/ 	.byte	0x06
	.zero		1


	//   ....[32]....
        /*02e8*/ 	.word	0x00000b60
        /*02ec*/ 	.word	0x000000ff
        /*02f0*/ 	.word	0x000000f8
        /*02f4*/ 	.short	0x0100
        /*02f6*/ 	.byte	0x06
	.zero		1


	//   ....[33]....
        /*02f8*/ 	.word	0x00000b70
        /*02fc*/ 	.word	0x000000ff
        /*0300*/ 	.word	0x00000108
        /*0304*/ 	.short	0x0100
        /*0306*/ 	.byte	0x06
	.zero		1


	//   ....[34]....
        /*0308*/ 	.word	0x00000ca0
        /*030c*/ 	.word	0x000000ff
        /*0310*/ 	.word	0x00000110
        /*0314*/ 	.short	0x0100
        /*0316*/ 	.byte	0x04
	.zero		1


	//   ....[35]....
        /*0318*/ 	.word	0x00000cb0
        /*031c*/ 	.word	0x000000ff
        /*0320*/ 	.word	0x00000130
        /*0324*/ 	.short	0x0100
        /*0326*/ 	.byte	0x04
	.zero		1


	//   ....[36]....
        /*0328*/ 	.word	0x00000cc0
        /*032c*/ 	.word	0x000000ff
        /*0330*/ 	.word	0x00000118
        /*0334*/ 	.short	0x0100
        /*0336*/ 	.byte	0x04
	.zero		1


	//   ....[37]....
        /*0338*/ 	.word	0x00000cd0
        /*033c*/ 	.word	0x000000ff
        /*0340*/ 	.word	0x00000138
        /*0344*/ 	.short	0x0100
        /*0346*/ 	.byte	0x04
	.zero		1


	//   ....[38]....
        /*0348*/ 	.word	0x00000ce0
        /*034c*/ 	.word	0x000000ff
        /*0350*/ 	.word	0x00000120
        /*0354*/ 	.short	0x0100
        /*0356*/ 	.byte	0x04
	.zero		1


	//   ....[39]....
        /*0358*/ 	.word	0x00000cf0
        /*035c*/ 	.word	0x000000ff
        /*0360*/ 	.word	0x00000140
        /*0364*/ 	.short	0x0100
        /*0366*/ 	.byte	0x04
	.zero		1


	//   ....[40]....
        /*0368*/ 	.word	0x00000d00
        /*036c*/ 	.word	0x000000ff
        /*0370*/ 	.word	0x00000128
        /*0374*/ 	.short	0x0100
        /*0376*/ 	.byte	0x04
	.zero		1


	//   ....[41]....
        /*0378*/ 	.word	0x00000d10
        /*037c*/ 	.word	0x000000ff
        /*0380*/ 	.word	0x00000148
        /*0384*/ 	.short	0x0100
        /*0386*/ 	.byte	0x04
	.zero		1


	//   ....[42]....
        /*0388*/ 	.word	0x00000e00
        /*038c*/ 	.word	0x000000ff
        /*0390*/ 	.word	0x00000150
        /*0394*/ 	.short	0x0100
        /*0396*/ 	.byte	0x04
	.zero		1


	//   ....[43]....
        /*0398*/ 	.word	0x00000e10
        /*039c*/ 	.word	0x000000ff
        /*03a0*/ 	.word	0x00000160
        /*03a4*/ 	.short	0x0100
        /*03a6*/ 	.byte	0x04
	.zero		1


	//   ....[44]....
        /*03a8*/ 	.word	0x00000e20
        /*03ac*/ 	.word	0x000000ff
        /*03b0*/ 	.word	0x00000158
        /*03b4*/ 	.short	0x0100
        /*03b6*/ 	.byte	0x04
	.zero		1


	//   ....[45]....
        /*03b8*/ 	.word	0x00000e30
        /*03bc*/ 	.word	0x000000ff
        /*03c0*/ 	.word	0x00000168
        /*03c4*/ 	.short	0x0100
        /*03c6*/ 	.byte	0x04
	.zero		1


	//   ....[46]....
        /*03c8*/ 	.word	0x00001b50
        /*03cc*/ 	.word	0x00000000
        /*03d0*/ 	.word	0x00000160
        /*03d4*/ 	.short	0x010a
        /*03d6*/ 	.byte	0xff
	.zero		1


	//   ....[47]....
        /*03d8*/ 	.word	0x00001b80
        /*03dc*/ 	.word	0x00000000
        /*03e0*/ 	.word	0x00000150
        /*03e4*/ 	.short	0x0101
        /*03e6*/ 	.byte	0xff
	.zero		1


	//   ....[48]....
        /*03e8*/ 	.word	0x00001c60
        /*03ec*/ 	.word	0x000000ff
        /*03f0*/ 	.word	0x00000068
        /*03f4*/ 	.short	0x010a
        /*03f6*/ 	.byte	0x04
	.zero		1


	//   ....[49]....
        /*03f8*/ 	.word	0x00001ce0
        /*03fc*/ 	.word	0x000000ff
        /*0400*/ 	.word	0x00000068
        /*0404*/ 	.short	0x010a
        /*0406*/ 	.byte	0x21
	.zero		1


	//   ....[50]....
        /*0408*/ 	.word	0x00001e70
        /*040c*/ 	.word	0x000000ff
        /*0410*/ 	.word	0x00000068
        /*0414*/ 	.short	0x010a
        /*0416*/ 	.byte	0x08
	.zero		1


	//   ....[51]....
        /*0418*/ 	.word	0x00001fb0
        /*041c*/ 	.word	0x000000ff
        /*0420*/ 	.word	0x000000e8
        /*0424*/ 	.short	0x0101
        /*0426*/ 	.byte	0x06
	.zero		1


	//   ....[52]....
        /*0428*/ 	.word	0x00001fd0
        /*042c*/ 	.word	0x000000ff
        /*0430*/ 	.word	0x00000068
        /*0434*/ 	.short	0x010a
        /*0436*/ 	.byte	0x04
	.zero		1


	//   ....[53]....
        /*0438*/ 	.word	0x00002050
        /*043c*/ 	.word	0x000000ff
        /*0440*/ 	.word	0x00000068
        /*0444*/ 	.short	0x010a
        /*0446*/ 	.byte	0x11
	.zero		1


	//   ....[54]....
        /*0448*/ 	.word	0x000021e0
        /*044c*/ 	.word	0x000000ff
        /*0450*/ 	.word	0x00000068
        /*0454*/ 	.short	0x010a
        /*0456*/ 	.byte	0x07
	.zero		1


	//   ....[55]....
        /*0458*/ 	.word	0x00002350
        /*045c*/ 	.word	0x00000003
        /*0460*/ 	.word	0x000000f0
        /*0464*/ 	.short	0x010a
        /*0466*/ 	.byte	0xff
	.zero		1


	//   ....[56]....
        /*0468*/ 	.word	0x000024a0
        /*046c*/ 	.word	0x00000000
        /*0470*/ 	.word	0x00000000
        /*0474*/ 	.short	0x0101
        /*0476*/ 	.byte	0xff
	.zero		1


	//   ....[57]....
        /*0478*/ 	.word	0x00002a40
        /*047c*/ 	.word	0x000000ff
        /*0480*/ 	.word	0x00000000
        /*0484*/ 	.short	0x010a
        /*0486*/ 	.byte	0x04
	.zero		1


	//   ....[58]....
        /*0488*/ 	.word	0x00002ad0
        /*048c*/ 	.word	0x000000ff
        /*0490*/ 	.word	0x00000000
        /*0494*/ 	.short	0x010a
        /*0496*/ 	.byte	0x05
	.zero		1


	//   ....[59]....
        /*0498*/ 	.word	0x00002b60
        /*049c*/ 	.word	0x000000ff
        /*04a0*/ 	.word	0x00000000
        /*04a4*/ 	.short	0x010a
        /*04a6*/ 	.byte	0x05
	.zero		1


	//   ....[60]....
        /*04a8*/ 	.word	0x00002bf0
        /*04ac*/ 	.word	0x000000ff
        /*04b0*/ 	.word	0x00000000
        /*04b4*/ 	.short	0x010a
        /*04b6*/ 	.byte	0x05
	.zero		1


	//   ....[61]....
        /*04b8*/ 	.word	0x00002c80
        /*04bc*/ 	.word	0x000000ff
        /*04c0*/ 	.word	0x00000000
        /*04c4*/ 	.short	0x010a
        /*04c6*/ 	.byte	0x05
	.zero		1


	//   ....[62]....
        /*04c8*/ 	.word	0x00002d10
        /*04cc*/ 	.word	0x000000ff
        /*04d0*/ 	.word	0x00000000
        /*04d4*/ 	.short	0x010a
        /*04d6*/ 	.byte	0x05
	.zero		1


	//   ....[63]....
        /*04d8*/ 	.word	0x00002da0
        /*04dc*/ 	.word	0x000000ff
        /*04e0*/ 	.word	0x00000000
        /*04e4*/ 	.short	0x010a
        /*04e6*/ 	.byte	0x05
	.zero		1


	//   ....[64]....
        /*04e8*/ 	.word	0x00002e30
        /*04ec*/ 	.word	0x000000ff
        /*04f0*/ 	.word	0x00000000
        /*04f4*/ 	.short	0x010a
        /*04f6*/ 	.byte	0x05
	.zero		1


	//   ....[65]....
        /*04f8*/ 	.word	0x00002ec0
        /*04fc*/ 	.word	0x000000ff
        /*0500*/ 	.word	0x00000000
        /*0504*/ 	.short	0x010a
        /*0506*/ 	.byte	0x05
	.zero		1


	//   ....[66]....
        /*0508*/ 	.word	0x00002f50
        /*050c*/ 	.word	0x000000ff
        /*0510*/ 	.word	0x00000000
        /*0514*/ 	.short	0x010a
        /*0516*/ 	.byte	0x05
	.zero		1


	//   ....[67]....
        /*0518*/ 	.word	0x00002fe0
        /*051c*/ 	.word	0x000000ff
        /*0520*/ 	.word	0x00000000
        /*0524*/ 	.short	0x010a
        /*0526*/ 	.byte	0x05
	.zero		1


	//   ....[68]....
        /*0528*/ 	.word	0x00003070
        /*052c*/ 	.word	0x000000ff
        /*0530*/ 	.word	0x00000000
        /*0534*/ 	.short	0x010a
        /*0536*/ 	.byte	0x05
	.zero		1


	//   ....[69]....
        /*0538*/ 	.word	0x00003110
        /*053c*/ 	.word	0x00000000
        /*0540*/ 	.word	0x00000000
        /*0544*/ 	.short	0x010a
        /*0546*/ 	.byte	0xff
	.zero		1


	//   ....[70]....
        /*0548*/ 	.word	0x00003230
        /*054c*/ 	.word	0x00000002
        /*0550*/ 	.word	0x00000150
        /*0554*/ 	.short	0x010a
        /*0556*/ 	.byte	0xff
	.zero		1


	//   ....[71]....
        /*0558*/ 	.word	0x000032a0
        /*055c*/ 	.word	0x00000002
        /*0560*/ 	.word	0x00000000
        /*0564*/ 	.short	0x0101
        /*0566*/ 	.byte	0xff
	.zero		1


	//   ....[72]....
        /*0568*/ 	.word	0x000032c0
        /*056c*/ 	.word	0x000000ff
        /*0570*/ 	.word	0x00000100
        /*0574*/ 	.short	0x010a
        /*0576*/ 	.byte	0x04
	.zero		1


	//   ....[73]....
        /*0578*/ 	.word	0x000033e0
        /*057c*/ 	.word	0x00000002
        /*0580*/ 	.word	0x000000f0
        /*0584*/ 	.short	0x010a
        /*0586*/ 	.byte	0xff
	.zero		1


	//   ....[74]....
        /*0588*/ 	.word	0x000034e0
        /*058c*/ 	.word	0x00000002
        /*0590*/ 	.word	0x00000000
        /*0594*/ 	.short	0x0101
        /*0596*/ 	.byte	0xff
	.zero		1


	//   ....[75]....
        /*0598*/ 	.word	0x00003570
        /*059c*/ 	.word	0x000000ff
        /*05a0*/ 	.word	0x00000100
        /*05a4*/ 	.short	0x0106
        /*05a6*/ 	.byte	0x04
	.zero		1


	//   ....[76]....
        /*05a8*/ 	.word	0x00003590
        /*05ac*/ 	.word	0x000000ff
        /*05b0*/ 	.word	0x00000100
        /*05b4*/ 	.short	0x010a
        /*05b6*/ 	.byte	0x04
	.zero		1


	//   ....[77]....
        /*05b8*/ 	.word	0x00003620
        /*05bc*/ 	.word	0x000000ff
        /*05c0*/ 	.word	0x00000100
        /*05c4*/ 	.short	0x0106
        /*05c6*/ 	.byte	0x07
	.zero		1


	//   ....[78]....
        /*05c8*/ 	.word	0x00003660
        /*05cc*/ 	.word	0x00000000
        /*05d0*/ 	.word	0x00000100
        /*05d4*/ 	.short	0x010a
        /*05d6*/ 	.byte	0xff
	.zero		1


	//   ....[79]....
        /*05d8*/ 	.word	0x00003bb0
        /*05dc*/ 	.word	0x00000000
        /*05e0*/ 	.word	0x000000f0
        /*05e4*/ 	.short	0x010a
        /*05e6*/ 	.byte	0xff
	.zero		1


	//   ....[80]....
        /*05e8*/ 	.word	0x00003cb0
        /*05ec*/ 	.word	0x00000003
        /*05f0*/ 	.word	0x00000000
        /*05f4*/ 	.short	0x0101
        /*05f6*/ 	.byte	0xff
	.zero		1


	//   ....[81]....
        /*05f8*/ 	.word	0x00003cc0
        /*05fc*/ 	.word	0x000000ff
        /*0600*/ 	.word	0x00000000
        /*0604*/ 	.short	0x010a
        /*0606*/ 	.byte	0x04
	.zero		1


	//   ....[82]....
        /*0608*/ 	.word	0x00003d40
        /*060c*/ 	.word	0x000000ff
        /*0610*/ 	.word	0x00000130
        /*0614*/ 	.short	0x010a
        /*0616*/ 	.byte	0x1f
	.zero		1


	//   ....[83]....
        /*0618*/ 	.word	0x00003e20
        /*061c*/ 	.word	0x000000ff
        /*0620*/ 	.word	0x00000000
        /*0624*/ 	.short	0x010a
        /*0626*/ 	.byte	0x05
	.zero		1


	//   ....[84]....
        /*0628*/ 	.word	0x00003f60
        /*062c*/ 	.word	0x000000ff
        /*0630*/ 	.word	0x00000000
        /*0634*/ 	.short	0x010a
        /*0636*/ 	.byte	0x04
	.zero		1


	//   ....[85]....
        /*0638*/ 	.word	0x000041f0
        /*063c*/ 	.word	0x000000ff
        /*0640*/ 	.word	0x00000000
        /*0644*/ 	.short	0x010a
        /*0646*/ 	.byte	0x04
	.zero		1


	//   ....[86]....
        /*0648*/ 	.word	0x00004280
        /*064c*/ 	.word	0x000000ff
        /*0650*/ 	.word	0x00000000
        /*0654*/ 	.short	0x010a
        /*0656*/ 	.byte	0x05
	.zero		1


	//   ....[87]....
        /*0658*/ 	.word	0x00004310
        /*065c*/ 	.word	0x000000ff
        /*0660*/ 	.word	0x00000000
        /*0664*/ 	.short	0x010a
        /*0666*/ 	.byte	0x05
	.zero		1


	//   ....[88]....
        /*0668*/ 	.word	0x000043a0
        /*066c*/ 	.word	0x000000ff
        /*0670*/ 	.word	0x00000000
        /*0674*/ 	.short	0x010a
        /*0676*/ 	.byte	0x04
	.zero		1


	//   ....[89]....
        /*0678*/ 	.word	0x00004840
        /*067c*/ 	.word	0x00000007
        /*0680*/ 	.word	0x000000f0
        /*0684*/ 	.short	0x010a
        /*0686*/ 	.byte	0xff
	.zero		1


	//   ....[90]....
        /*0688*/ 	.word	0x000049b0
        /*068c*/ 	.word	0x00000000
        /*0690*/ 	.word	0x00000000
        /*0694*/ 	.short	0x0101
        /*0696*/ 	.byte	0xff
	.zero		1


	//   ....[91]....
        /*0698*/ 	.word	0x00004e20
        /*069c*/ 	.word	0x000000ff
        /*06a0*/ 	.word	0x000000e8
        /*06a4*/ 	.short	0x010a
        /*06a6*/ 	.byte	0x11
	.zero		1


	//   ....[92]....
        /*06a8*/ 	.word	0x00004fa0
        /*06ac*/ 	.word	0x000000ff
        /*06b0*/ 	.word	0x000000d8
        /*06b4*/ 	.short	0x010a
        /*06b6*/ 	.byte	0x11
	.zero		1


	//   ....[93]....
        /*06b8*/ 	.word	0x000051b0
        /*06bc*/ 	.word	0x000000ff
        /*06c0*/ 	.word	0x000000d0
        /*06c4*/ 	.short	0x010b
        /*06c6*/ 	.byte	0x11
	.zero		1


	//   ....[94]....
        /*06c8*/ 	.word	0x000051c0
        /*06cc*/ 	.word	0x000000ff
        /*06d0*/ 	.word	0x00000000
        /*06d4*/ 	.short	0x0101
        /*06d6*/ 	.byte	0x30
	.zero		1


	//   ....[95]....
        /*06d8*/ 	.word	0x00005200
        /*06dc*/ 	.word	0x00000000
        /*06e0*/ 	.word	0x000000d8
        /*06e4*/ 	.short	0x010a
        /*06e6*/ 	.byte	0xff
	.zero		1


	//   ....[96]....
        /*06e8*/ 	.word	0x00005540
        /*06ec*/ 	.word	0x00000003
        /*06f0*/ 	.word	0x000000f0
        /*06f4*/ 	.short	0x010a
        /*06f6*/ 	.byte	0xff
	.zero		1


	//   ....[97]....
        /*06f8*/ 	.word	0x000056c0
        /*06fc*/ 	.word	0x00000000
        /*0700*/ 	.word	0x00000000
        /*0704*/ 	.short	0x0101
        /*0706*/ 	.byte	0xff
	.zero		1


	//   ....[98]....
        /*0708*/ 	.word	0x00006120
        /*070c*/ 	.word	0x000000ff
        /*0710*/ 	.word	0x000000d0
        /*0714*/ 	.short	0x010a
        /*0716*/ 	.byte	0x2c
	.zero		1


	//   ....[99]....
        /*0718*/ 	.word	0x00006130
        /*071c*/ 	.word	0x00000016
        /*0720*/ 	.word	0x00000110
        /*0724*/ 	.short	0x010a
        /*0726*/ 	.byte	0xff
	.zero		1


	//   ....[100]....
        /*0728*/ 	.word	0x000062e0
        /*072c*/ 	.word	0x000000ff
        /*0730*/ 	.word	0x000000d0
        /*0734*/ 	.short	0x010a
        /*0736*/ 	.byte	0x2c
	.zero		1


	//   ....[101]....
        /*0738*/ 	.word	0x000063c0
        /*073c*/ 	.word	0x000000ff
        /*0740*/ 	.word	0x00000000
        /*0744*/ 	.short	0x0101
        /*0746*/ 	.byte	0x04
	.zero		1


	//   ....[102]....
        /*0748*/ 	.word	0x00006420
        /*074c*/ 	.word	0x00000016
        /*0750*/ 	.word	0x00000110
        /*0754*/ 	.short	0x010a
        /*0756*/ 	.byte	0xff
	.zero		1


	//   ....[103]....
        /*0758*/ 	.word	0x00006790
        /*075c*/ 	.word	0x000000ff
        /*0760*/ 	.word	0x00000000
        /*0764*/ 	.short	0x0101
        /*0766*/ 	.byte	0x04
	.zero		1


	//   ....[104]....
        /*0768*/ 	.word	0x00007070
        /*076c*/ 	.word	0x00000000
        /*0770*/ 	.word	0x00000160
        /*0774*/ 	.short	0x010a
        /*0776*/ 	.byte	0xff
	.zero		1


	//   ....[105]....
        /*0778*/ 	.word	0x000070d0
        /*077c*/ 	.word	0x00000000
        /*0780*/ 	.word	0x00000068
        /*0784*/ 	.short	0x010a
        /*0786*/ 	.byte	0xff
	.zero		1


	//   ....[106]....
        /*0788*/ 	.word	0x00007130
        /*078c*/ 	.word	0x00000000
        /*0790*/ 	.word	0x00000068
        /*0794*/ 	.short	0x010a
        /*0796*/ 	.byte	0xff
	.zero		1


	//   ....[107]....
        /*0798*/ 	.word	0x00007180
        /*079c*/ 	.word	0x00000003
        /*07a0*/ 	.word	0x000000f0
        /*07a4*/ 	.short	0x010a
        /*07a6*/ 	.byte	0xff
	.zero		1


	//   ....[108]....
        /*07a8*/ 	.word	0x000071e0
        /*07ac*/ 	.word	0x00000000
        /*07b0*/ 	.word	0x00000000
        /*07b4*/ 	.short	0x010a
        /*07b6*/ 	.byte	0xff
	.zero		1


	//   ....[109]....
        /*07b8*/ 	.word	0x00007240
        /*07bc*/ 	.word	0x00000000
        /*07c0*/ 	.word	0x00000000
        /*07c4*/ 	.short	0x010a
        /*07c6*/ 	.byte	0xff
	.zero		1


	//   ....[110]....
        /*07c8*/ 	.word	0x000072a0
        /*07cc*/ 	.word	0x00000000
        /*07d0*/ 	.word	0x00000000
        /*07d4*/ 	.short	0x010a
        /*07d6*/ 	.byte	0xff
	.zero		1


	//   ....[111]....
        /*07d8*/ 	.word	0x00007300
        /*07dc*/ 	.word	0x00000000
        /*07e0*/ 	.word	0x00000000
        /*07e4*/ 	.short	0x010a
        /*07e6*/ 	.byte	0xff
	.zero		1


	//   ....[112]....
        /*07e8*/ 	.word	0x00007360
        /*07ec*/ 	.word	0x00000000
        /*07f0*/ 	.word	0x00000000
        /*07f4*/ 	.short	0x010a
        /*07f6*/ 	.byte	0xff
	.zero		1


	//   ....[113]....
        /*07f8*/ 	.word	0x000073c0
        /*07fc*/ 	.word	0x00000000
        /*0800*/ 	.word	0x00000000
        /*0804*/ 	.short	0x010a
        /*0806*/ 	.byte	0xff
	.zero		1


	//   ....[114]....
        /*0808*/ 	.word	0x00007420
        /*080c*/ 	.word	0x00000000
        /*0810*/ 	.word	0x00000000
        /*0814*/ 	.short	0x010a
        /*0816*/ 	.byte	0xff
	.zero		1


	//   ....[115]....
        /*0818*/ 	.word	0x00007480
        /*081c*/ 	.word	0x00000000
        /*0820*/ 	.word	0x00000000
        /*0824*/ 	.short	0x010a
        /*0826*/ 	.byte	0xff
	.zero		1


	//   ....[116]....
        /*0828*/ 	.word	0x000074e0
        /*082c*/ 	.word	0x00000000
        /*0830*/ 	.word	0x00000000
        /*0834*/ 	.short	0x010a
        /*0836*/ 	.byte	0xff
	.zero		1


	//   ....[117]....
        /*0838*/ 	.word	0x00007540
        /*083c*/ 	.word	0x00000000
        /*0840*/ 	.word	0x00000000
        /*0844*/ 	.short	0x010a
        /*0846*/ 	.byte	0xff
	.zero		1


	//   ....[118]....
        /*0848*/ 	.word	0x000075a0
        /*084c*/ 	.word	0x00000000
        /*0850*/ 	.word	0x00000000
        /*0854*/ 	.short	0x010a
        /*0856*/ 	.byte	0xff
	.zero		1


	//   ....[119]....
        /*0858*/ 	.word	0x00007600
        /*085c*/ 	.word	0x00000000
        /*0860*/ 	.word	0x00000000
        /*0864*/ 	.short	0x010a
        /*0866*/ 	.byte	0xff
	.zero		1


	//   ....[120]....
        /*0868*/ 	.word	0x00007650
        /*086c*/ 	.word	0x00000002
        /*0870*/ 	.word	0x00000150
        /*0874*/ 	.short	0x010a
        /*0876*/ 	.byte	0xff
	.zero		1


	//   ....[121]....
        /*0878*/ 	.word	0x000076b0
        /*087c*/ 	.word	0x00000002
        /*0880*/ 	.word	0x00000100
        /*0884*/ 	.short	0x010a
        /*0886*/ 	.byte	0xff
	.zero		1


	//   ....[122]....
        /*0888*/ 	.word	0x00007700
        /*088c*/ 	.word	0x00000002
        /*0890*/ 	.word	0x000000f0
        /*0894*/ 	.short	0x010a
        /*0896*/ 	.byte	0xff
	.zero		1


	//   ....[123]....
        /*0898*/ 	.word	0x00007760
        /*089c*/ 	.word	0x00000000
        /*08a0*/ 	.word	0x00000100
        /*08a4*/ 	.short	0x010a
        /*08a6*/ 	.byte	0xff
	.zero		1


	//   ....[124]....
        /*08a8*/ 	.word	0x000077b0
        /*08ac*/ 	.word	0x00000000
        /*08b0*/ 	.word	0x000000f0
        /*08b4*/ 	.short	0x010a
        /*08b6*/ 	.byte	0xff
	.zero		1


	//   ....[125]....
        /*08b8*/ 	.word	0x00007810
        /*08bc*/ 	.word	0x00000002
        /*08c0*/ 	.word	0x00000130
        /*08c4*/ 	.short	0x010a
        /*08c6*/ 	.byte	0xff
	.zero		1


	//   ....[126]....
        /*08c8*/ 	.word	0x00007870
        /*08cc*/ 	.word	0x00000000
        /*08d0*/ 	.word	0x00000000
        /*08d4*/ 	.short	0x010a
        /*08d6*/ 	.byte	0xff
	.zero		1


	//   ....[127]....
        /*08d8*/ 	.word	0x000078d0
        /*08dc*/ 	.word	0x00000000
        /*08e0*/ 	.word	0x00000000
        /*08e4*/ 	.short	0x010a
        /*08e6*/ 	.byte	0xff
	.zero		1


	//   ....[128]....
        /*08e8*/ 	.word	0x00007930
        /*08ec*/ 	.word	0x00000000
        /*08f0*/ 	.word	0x00000000
        /*08f4*/ 	.short	0x010a
        /*08f6*/ 	.byte	0xff
	.zero		1


	//   ....[129]....
        /*08f8*/ 	.word	0x00007990
        /*08fc*/ 	.word	0x00000000
        /*0900*/ 	.word	0x00000000
        /*0904*/ 	.short	0x010a
        /*0906*/ 	.byte	0xff
	.zero		1


	//   ....[130]....
        /*0908*/ 	.word	0x000079f0
        /*090c*/ 	.word	0x00000000
        /*0910*/ 	.word	0x00000000
        /*0914*/ 	.short	0x010a
        /*0916*/ 	.byte	0xff
	.zero		1


	//   ....[131]....
        /*0918*/ 	.word	0x00007a40
        /*091c*/ 	.word	0x00000007
        /*0920*/ 	.word	0x000000f0
        /*0924*/ 	.short	0x010a
        /*0926*/ 	.byte	0xff
	.zero		1


	//   ....[132]....
        /*0928*/ 	.word	0x00007aa0
        /*092c*/ 	.word	0x00000000
        /*0930*/ 	.word	0x000000e8
        /*0934*/ 	.short	0x010a
        /*0936*/ 	.byte	0xff
	.zero		1


	//   ....[133]....
        /*0938*/ 	.word	0x00007b00
        /*093c*/ 	.word	0x00000000
        /*0940*/ 	.word	0x000000d8
        /*0944*/ 	.short	0x010a
        /*0946*/ 	.byte	0xff
	.zero		1


	//   ....[134]....
        /*0948*/ 	.word	0x00007b50
        /*094c*/ 	.word	0x00000003
        /*0950*/ 	.word	0x000000f0
        /*0954*/ 	.short	0x010a
        /*0956*/ 	.byte	0xff
	.zero		1


	//   ....[135]....
        /*0958*/ 	.word	0x00007bb0
        /*095c*/ 	.word	0x00000000
        /*0960*/ 	.word	0x000000d0
        /*0964*/ 	.short	0x010a
        /*0966*/ 	.byte	0xff
	.zero		1


	//   ....[136]....
        /*0968*/ 	.word	0x00007c00
        /*096c*/ 	.word	0x00000016
        /*0970*/ 	.word	0x00000110
        /*0974*/ 	.short	0x010a
        /*0976*/ 	.byte	0xff
	.zero		1


	//----- nvinfo : EIATTR_NUM_MBARRIERS
	.align		4
.L_47:
        /*0978*/ 	.byte	0x03, 0x38
        /*097a*/ 	.short	0x002e


	//----- nvinfo : EIATTR_EXIT_INSTR_OFFSETS
	.align		4
        /*097c*/ 	.byte	0x04, 0x1c
        /*097e*/ 	.short	(.L_49 - .L_48)


	//   ....[0]....
.L_48:
        /*0980*/ 	.word	0x00003140


	//   ....[1]....
        /*0984*/ 	.word	0x00003630


	//   ....[2]....
        /*0988*/ 	.word	0x00003690


	//   ....[3]....
        /*098c*/ 	.word	0x00004600


	//   ....[4]....
        /*0990*/ 	.word	0x00005230


	//   ....[5]....
        /*0994*/ 	.word	0x00005270


	//   ....[6]....
        /*0998*/ 	.word	0x00007060


	//----- nvinfo : EIATTR_MAX_THREADS
	.align		4
.L_49:
        /*099c*/ 	.byte	0x04, 0x05
        /*099e*/ 	.short	(.L_51 - .L_50)
.L_50:
        /*09a0*/ 	.word	0x00000100
        /*09a4*/ 	.word	0x00000001
        /*09a8*/ 	.word	0x00000001


	//----- nvinfo : EIATTR_CRS_STACK_SIZE
	.align		4
.L_51:
        /*09ac*/ 	.byte	0x04, 0x1e
        /*09ae*/ 	.short	(.L_53 - .L_52)
.L_52:
        /*09b0*/ 	.word	0x00000000


	//----- nvinfo : EIATTR_CBANK_PARAM_SIZE
	.align		4
.L_53:
        /*09b4*/ 	.byte	0x03, 0x19
        /*09b6*/ 	.short	0x0800


	//----- nvinfo : EIATTR_PARAM_CBANK
	.align		4
        /*09b8*/ 	.byte	0x04, 0x0a
        /*09ba*/ 	.short	(.L_55 - .L_54)
	.align		4
.L_54:
        /*09bc*/ 	.word	index@(.nv.constant0._ZN7cutlass13device_kernelINS_4gemm6kernel13GemmUniversalIN4cute5tupleIJiiiiEEENS1_10collective13CollectiveMmaINS1_35MainloopSm100TmaUmmaWarpSpecializedILi13ELi2ELi4ENS5_IJNS4_1CILi4EEENSA_ILi2EEENSA_ILi1EEEEEEEENS5_IJNSA_ILi64EEESG_NSA_ILi128EEEEEENS_12float_e5m2_tENS5_IJlSD_lEEESJ_SK_NS4_8TiledMMAINS4_8MMA_AtomIJNS4_10MMA_TraitsINS4_19SM100_MMA_F8F6F4_SSEJSJ_SJ_fSG_SG_NS4_17integral_constantINS4_4UMMA5MajorELSR_0EEESS_NSP_INSQ_7ScaleInELST_0EEESU_EEEEEENS4_6LayoutINS5_IJSD_SD_SD_EEENS5_IJNSA_ILi0EEESZ_SZ_EEEEENS5_IJNS4_10UnderscoreES12_S12_EEEEENS4_23SM90_TMA_LOAD_MULTICASTENS4_14ComposedLayoutINS4_7SwizzleILi3ELi4ELi3EEENS4_18smem_ptr_flag_bitsILi8EEENSX_INS5_IJNSA_ILi8EEESH_EEENS5_IJSH_SD_EEEEEEEvNS4_8identityES15_S1F_vS1G_EENS_8epilogue10collective18CollectiveEpilogueINS1I_23Sm100TmaWarpSpecializedILi1ELi1ELi32ELb0ELb0EEEJSI_NS5_IJNSX_ISG_SD_EES1N_EEESJ_SK_SJ_SK_NS1I_6fusion15FusionCallbacksIS1M_NS1P_17LinearCombinationISJ_fSJ_fLNS_15FloatRoundStyleE2EEESI_S1O_JEEENS4_5SM1004TMEM4LOAD26SM100_TMEM_LOAD_16dp32b32xENS4_13SM90_TMA_LOADENS16_INS17_ILi2ELi4ELi3EEES1A_NSX_INS5_IJS1B_SG_EEENS5_IJSG_SD_EEEEEEENS4_39AutoVectorizingCopyWithAssumedAlignmentILi128EEENS4_14SM90_TMA_STOREES24_S26_S26_EEEvvEEEEvNT_6ParamsE)
        /*09c0*/ 	.short	0x0380
        /*09c2*/ 	.short	0x0800


	//----- nvinfo : EIATTR_SW_WAR
	.align		4
.L_55:
        /*09c4*/ 	.byte	0x04, 0x36
        /*09c6*/ 	.short	(.L_57 - .L_56)
.L_56:
        /*09c8*/ 	.word	0x00000008
.L_57:


//--------------------- .nv.callgraph             --------------------------
	.section	.nv.callgraph,"",@"SHT_CUDA_CALLGRAPH"
	.align	4
	.sectionentsize	8
	.align		4
        /*0000*/ 	.word	0x00000000
	.align		4
        /*0004*/ 	.word	0xffffffff
	.align		4
        /*0008*/ 	.word	index@(_ZN7cutlass13device_kernelINS_4gemm6kernel13GemmUniversalIN4cute5tupleIJiiiiEEENS1_10collective13CollectiveMmaINS1_35MainloopSm100TmaUmmaWarpSpecializedILi13ELi2ELi4ENS5_IJNS4_1CILi4EEENSA_ILi2EEENSA_ILi1EEEEEEEENS5_IJNSA_ILi64EEESG_NSA_ILi128EEEEEENS_12float_e5m2_tENS5_IJlSD_lEEESJ_SK_NS4_8TiledMMAINS4_8MMA_AtomIJNS4_10MMA_TraitsINS4_19SM100_MMA_F8F6F4_SSEJSJ_SJ_fSG_SG_NS4_17integral_constantINS4_4UMMA5MajorELSR_0EEESS_NSP_INSQ_7ScaleInELST_0EEESU_EEEEEENS4_6LayoutINS5_IJSD_SD_SD_EEENS5_IJNSA_ILi0EEESZ_SZ_EEEEENS5_IJNS4_10UnderscoreES12_S12_EEEEENS4_23SM90_TMA_LOAD_MULTICASTENS4_14ComposedLayoutINS4_7SwizzleILi3ELi4ELi3EEENS4_18smem_ptr_flag_bitsILi8EEENSX_INS5_IJNSA_ILi8EEESH_EEENS5_IJSH_SD_EEEEEEEvNS4_8identityES15_S1F_vS1G_EENS_8epilogue10collective18CollectiveEpilogueINS1I_23Sm100TmaWarpSpecializedILi1ELi1ELi32ELb0ELb0EEEJSI_NS5_IJNSX_ISG_SD_EES1N_EEESJ_SK_SJ_SK_NS1I_6fusion15FusionCallbacksIS1M_NS1P_17LinearCombinationISJ_fSJ_fLNS_15FloatRoundStyleE2EEESI_S1O_JEEENS4_5SM1004TMEM4LOAD26SM100_TMEM_LOAD_16dp32b32xENS4_13SM90_TMA_LOADENS16_INS17_ILi2ELi4ELi3EEES1A_NSX_INS5_IJS1B_SG_EEENS5_IJSG_SD_EEEEEEENS4_39AutoVectorizingCopyWithAssumedAlignmentILi128EEENS4_14SM90_TMA_STOREES24_S26_S26_EEEvvEEEEvNT_6ParamsE)
	.align		4
        /*000c*/ 	.word	index@(__assertfail)
	.align		4
        /*0010*/ 	.word	0x00000000
	.align		4
        /*0014*/ 	.word	0xfffffffe
	.align		4
        /*0018*/ 	.word	0x00000000
	.align		4
        /*001c*/ 	.word	0xfffffffd
	.align		4
        /*0020*/ 	.word	0x00000000
	.align		4
        /*0024*/ 	.word	0xfffffffc


//--------------------- .nv.constant4             --------------------------
	.section	.nv.constant4,"a",@progbits
	.align	8
	.align		8
.nv.constant4:
        /*0000*/ 	.dword	__assertfail
	.align		8
        /*0008*/ 	.dword	__unnamed_1
	.align		8
        /*0010*/ 	.dword	__unnamed_2
	.align		8
        /*0018*/ 	.dword	_ZN40_INTERNAL_75f2f84e_4_k_cu_dcdad28a_247104cuda3std3__45__cpo5beginE
	.align		8
        /*0020*/ 	.dword	_ZN40_INTERNAL_75f2f84e_4_k_cu_dcdad28a_247104cuda3std3__45__cpo3endE
	.align		8
        /*0028*/ 	.dword	_ZN40_INTERNAL_75f2f84e_4_k_cu_dcdad28a_247104cuda3std3__45__cpo6cbeginE
	.align		8
        /*0030*/ 	.dword	_ZN40_INTERNAL_75f2f84e_4_k_cu_dcdad28a_247104cuda3std3__45__cpo4cendE
	.align		8
        /*0038*/ 	.dword	_ZN40_INTERNAL_75f2f84e_4_k_cu_dcdad28a_247104cuda3std3__442_GLOBAL__N__75f2f84e_4_k_cu_dcdad28a_247106ignoreE
	.align		8
        /*0040*/ 	.dword	_ZN40_INTERNAL_75f2f84e_4_k_cu_dcdad28a_247104cuda3std3__419piecewise_constructE
	.align		8
        /*0048*/ 	.dword	_ZN40_INTERNAL_75f2f84e_4_k_cu_dcdad28a_247104cuda3std3__48in_placeE
	.align		8
        /*0050*/ 	.dword	_ZN40_INTERNAL_75f2f84e_4_k_cu_dcdad28a_247104cuda3std6ranges3__45__cpo4swapE
	.align		8
        /*0058*/ 	.dword	_ZN40_INTERNAL_75f2f84e_4_k_cu_dcdad28a_247104cuda3std6ranges3__45__cpo9iter_moveE
	.align		8
        /*0060*/ 	.dword	_ZN40_INTERNAL_75f2f84e_4_k_cu_dcdad28a_247104cute7productE
	.align		8
        /*0068*/ 	.dword	_ZN40_INTERNAL_75f2f84e_4_k_cu_dcdad28a_247104cute1_E
	.align		8
        /*0070*/ 	.dword	$str$25
	.align		8
        /*0078*/ 	.dword	$str$26
	.align		8
        /*0080*/ 	.dword	$str$27
	.align		8
        /*0088*/ 	.dword	$str$28


//--------------------- .text._ZN7cutlass13device_kernelINS_4gemm6kernel13GemmUniversalIN4cute5tupleIJiiiiEEENS1_10collective13CollectiveMmaINS1_35MainloopSm100TmaUmmaWarpSpecializedILi13ELi2ELi4ENS5_IJNS4_1CILi4EEENSA_ILi2EEENSA_ILi1EEEEEEEENS5_IJNSA_ILi64EEESG_NSA_ILi128EEEEEENS_12float_e5m2_tENS5_IJlSD_lEEESJ_SK_NS4_8TiledMMAINS4_8MMA_AtomIJNS4_10MMA_TraitsINS4_19SM100_MMA_F8F6F4_SSEJSJ_SJ_fSG_SG_NS4_17integral_constantINS4_4UMMA5MajorELSR_0EEESS_NSP_INSQ_7ScaleInELST_0EEESU_EEEEEENS4_6LayoutINS5_IJSD_SD_SD_EEENS5_IJNSA_ILi0EEESZ_SZ_EEEEENS5_IJNS4_10UnderscoreES12_S12_EEEEENS4_23SM90_TMA_LOAD_MULTICASTENS4_14ComposedLayoutINS4_7SwizzleILi3ELi4ELi3EEENS4_18smem_ptr_flag_bitsILi8EEENSX_INS5_IJNSA_ILi8EEESH_EEENS5_IJSH_SD_EEEEEEEvNS4_8identityES15_S1F_vS1G_EENS_8epilogue10collective18CollectiveEpilogueINS1I_23Sm100TmaWarpSpecializedILi1ELi1ELi32ELb0ELb0EEEJSI_NS5_IJNSX_ISG_SD_EES1N_EEESJ_SK_SJ_SK_NS1I_6fusion15FusionCallbacksIS1M_NS1P_17LinearCombinationISJ_fSJ_fLNS_15FloatRoundStyleE2EEESI_S1O_JEEENS4_5SM1004TMEM4LOAD26SM100_TMEM_LOAD_16dp32b32xENS4_13SM90_TMA_LOADENS16_INS17_ILi2ELi4ELi3EEES1A_NSX_INS5_IJS1B_SG_EEENS5_IJSG_SD_EEEEEEENS4_39AutoVectorizingCopyWithAssumedAlignmentILi128EEENS4_14SM90_TMA_STOREES24_S26_S26_EEEvvEEEEvNT_6ParamsE --------------------------
	.section	.text._ZN7cutlass13device_kernelINS_4gemm6kernel13GemmUniversalIN4cute5tupleIJiiiiEEENS1_10collective13CollectiveMmaINS1_35MainloopSm100TmaUmmaWarpSpecializedILi13ELi2ELi4ENS5_IJNS4_1CILi4EEENSA_ILi2EEENSA_ILi1EEEEEEEENS5_IJNSA_ILi64EEESG_NSA_ILi128EEEEEENS_12float_e5m2_tENS5_IJlSD_lEEESJ_SK_NS4_8TiledMMAINS4_8MMA_AtomIJNS4_10MMA_TraitsINS4_19SM100_MMA_F8F6F4_SSEJSJ_SJ_fSG_SG_NS4_17integral_constantINS4_4UMMA5MajorELSR_0EEESS_NSP_INSQ_7ScaleInELST_0EEESU_EEEEEENS4_6LayoutINS5_IJSD_SD_SD_EEENS5_IJNSA_ILi0EEESZ_SZ_EEEEENS5_IJNS4_10UnderscoreES12_S12_EEEEENS4_23SM90_TMA_LOAD_MULTICASTENS4_14ComposedLayoutINS4_7SwizzleILi3ELi4ELi3EEENS4_18smem_ptr_flag_bitsILi8EEENSX_INS5_IJNSA_ILi8EEESH_EEENS5_IJSH_SD_EEEEEEEvNS4_8identityES15_S1F_vS1G_EENS_8epilogue10collective18CollectiveEpilogueINS1I_23Sm100TmaWarpSpecializedILi1ELi1ELi32ELb0ELb0EEEJSI_NS5_IJNSX_ISG_SD_EES1N_EEESJ_SK_SJ_SK_NS1I_6fusion15FusionCallbacksIS1M_NS1P_17LinearCombinationISJ_fSJ_fLNS_15FloatRoundStyleE2EEESI_S1O_JEEENS4_5SM1004TMEM4LOAD26SM100_TMEM_LOAD_16dp32b32xENS4_13SM90_TMA_LOADENS16_INS17_ILi2ELi4ELi3EEES1A_NSX_INS5_IJS1B_SG_EEENS5_IJSG_SD_EEEEEEENS4_39AutoVectorizingCopyWithAssumedAlignmentILi128EEENS4_14SM90_TMA_STOREES24_S26_S26_EEEvvEEEEvNT_6ParamsE,"ax",@progbits
	.align	128
.text._ZN7cutlass13device_kernelINS_4gemm6kernel13GemmUniversalIN4cute5tupleIJiiiiEEENS1_10collective13CollectiveMmaINS1_35MainloopSm100TmaUmmaWarpSpecializedILi13ELi2ELi4ENS5_IJNS4_1CILi4EEENSA_ILi2EEENSA_ILi1EEEEEEEENS5_IJNSA_ILi64EEESG_NSA_ILi128EEEEEENS_12float_e5m2_tENS5_IJlSD_lEEESJ_SK_NS4_8TiledMMAINS4_8MMA_AtomIJNS4_10MMA_TraitsINS4_19SM100_MMA_F8F6F4_SSEJSJ_SJ_fSG_SG_NS4_17integral_constantINS4_4UMMA5MajorELSR_0EEESS_NSP_INSQ_7ScaleInELST_0EEESU_EEEEEENS4_6LayoutINS5_IJSD_SD_SD_EEENS5_IJNSA_ILi0EEESZ_SZ_EEEEENS5_IJNS4_10UnderscoreES12_S12_EEEEENS4_23SM90_TMA_LOAD_MULTICASTENS4_14ComposedLayoutINS4_7SwizzleILi3ELi4ELi3EEENS4_18smem_ptr_flag_bitsILi8EEENSX_INS5_IJNSA_ILi8EEESH_EEENS5_IJSH_SD_EEEEEEEvNS4_8identityES15_S1F_vS1G_EENS_8epilogue10collective18CollectiveEpilogueINS1I_23Sm100TmaWarpSpecializedILi1ELi1ELi32ELb0ELb0EEEJSI_NS5_IJNSX_ISG_SD_EES1N_EEESJ_SK_SJ_SK_NS1I_6fusion15FusionCallbacksIS1M_NS1P_17LinearCombinationISJ_fSJ_fLNS_15FloatRoundStyleE2EEESI_S1O_JEEENS4_5SM1004TMEM4LOAD26SM100_TMEM_LOAD_16dp32b32xENS4_13SM90_TMA_LOADENS16_INS17_ILi2ELi4ELi3EEES1A_NSX_INS5_IJS1B_SG_EEENS5_IJSG_SD_EEEEEEENS4_39AutoVectorizingCopyWithAssumedAlignmentILi128EEENS4_14SM90_TMA_STOREES24_S26_S26_EEEvvEEEEvNT_6ParamsE:
        .type           _ZN7cutlass13device_kernelINS_4gemm6kernel13GemmUniversalIN4cute5tupleIJiiiiEEENS1_10collective13CollectiveMmaINS1_35MainloopSm100TmaUmmaWarpSpecializedILi13ELi2ELi4ENS5_IJNS4_1CILi4EEENSA_ILi2EEENSA_ILi1EEEEEEEENS5_IJNSA_ILi64EEESG_NSA_ILi128EEEEEENS_12float_e5m2_tENS5_IJlSD_lEEESJ_SK_NS4_8TiledMMAINS4_8MMA_AtomIJNS4_10MMA_TraitsINS4_19SM100_MMA_F8F6F4_SSEJSJ_SJ_fSG_SG_NS4_17integral_constantINS4_4UMMA5MajorELSR_0EEESS_NSP_INSQ_7ScaleInELST_0EEESU_EEEEEENS4_6LayoutINS5_IJSD_SD_SD_EEENS5_IJNSA_ILi0EEESZ_SZ_EEEEENS5_IJNS4_10UnderscoreES12_S12_EEEEENS4_23SM90_TMA_LOAD_MULTICASTENS4_14ComposedLayoutINS4_7SwizzleILi3ELi4ELi3EEENS4_18smem_ptr_flag_bitsILi8EEENSX_INS5_IJNSA_ILi8EEESH_EEENS5_IJSH_SD_EEEEEEEvNS4_8identityES15_S1F_vS1G_EENS_8epilogue10collective18CollectiveEpilogueINS1I_23Sm100TmaWarpSpecializedILi1ELi1ELi32ELb0ELb0EEEJSI_NS5_IJNSX_ISG_SD_EES1N_EEESJ_SK_SJ_SK_NS1I_6fusion15FusionCallbacksIS1M_NS1P_17LinearCombinationISJ_fSJ_fLNS_15FloatRoundStyleE2EEESI_S1O_JEEENS4_5SM1004TMEM4LOAD26SM100_TMEM_LOAD_16dp32b32xENS4_13SM90_TMA_LOADENS16_INS17_ILi2ELi4ELi3EEES1A_NSX_INS5_IJS1B_SG_EEENS5_IJSG_SD_EEEEEEENS4_39AutoVectorizingCopyWithAssumedAlignmentILi128EEENS4_14SM90_TMA_STOREES24_S26_S26_EEEvvEEEEvNT_6ParamsE,@function
        .size           _ZN7cutlass13device_kernelINS_4gemm6kernel13GemmUniversalIN4cute5tupleIJiiiiEEENS1_10collective13CollectiveMmaINS1_35MainloopSm100TmaUmmaWarpSpecializedILi13ELi2ELi4ENS5_IJNS4_1CILi4EEENSA_ILi2EEENSA_ILi1EEEEEEEENS5_IJNSA_ILi64EEESG_NSA_ILi128EEEEEENS_12float_e5m2_tENS5_IJlSD_lEEESJ_SK_NS4_8TiledMMAINS4_8MMA_AtomIJNS4_10MMA_TraitsINS4_19SM100_MMA_F8F6F4_SSEJSJ_SJ_fSG_SG_NS4_17integral_constantINS4_4UMMA5MajorELSR_0EEESS_NSP_INSQ_7ScaleInELST_0EEESU_EEEEEENS4_6LayoutINS5_IJSD_SD_SD_EEENS5_IJNSA_ILi0EEESZ_SZ_EEEEENS5_IJNS4_10UnderscoreES12_S12_EEEEENS4_23SM90_TMA_LOAD_MULTICASTENS4_14ComposedLayoutINS4_7SwizzleILi3ELi4ELi3EEENS4_18smem_ptr_flag_bitsILi8EEENSX_INS5_IJNSA_ILi8EEESH_EEENS5_IJSH_SD_EEEEEEEvNS4_8identityES15_S1F_vS1G_EENS_8epilogue10collective18CollectiveEpilogueINS1I_23Sm100TmaWarpSpecializedILi1ELi1ELi32ELb0ELb0EEEJSI_NS5_IJNSX_ISG_SD_EES1N_EEESJ_SK_SJ_SK_NS1I_6fusion15FusionCallbacksIS1M_NS1P_17LinearCombinationISJ_fSJ_fLNS_15FloatRoundStyleE2EEESI_S1O_JEEENS4_5SM1004TMEM4LOAD26SM100_TMEM_LOAD_16dp32b32xENS4_13SM90_TMA_LOADENS16_INS17_ILi2ELi4ELi3EEES1A_NSX_INS5_IJS1B_SG_EEENS5_IJSG_SD_EEEEEEENS4_39AutoVectorizingCopyWithAssumedAlignmentILi128EEENS4_14SM90_TMA_STOREES24_S26_S26_EEEvvEEEEvNT_6ParamsE,(.L_x_163 - _ZN7cutlass13device_kernelINS_4gemm6kernel13GemmUniversalIN4cute5tupleIJiiiiEEENS1_10collective13CollectiveMmaINS1_35MainloopSm100TmaUmmaWarpSpecializedILi13ELi2ELi4ENS5_IJNS4_1CILi4EEENSA_ILi2EEENSA_ILi1EEEEEEEENS5_IJNSA_ILi64EEESG_NSA_ILi128EEEEEENS_12float_e5m2_tENS5_IJlSD_lEEESJ_SK_NS4_8TiledMMAINS4_8MMA_AtomIJNS4_10MMA_TraitsINS4_19SM100_MMA_F8F6F4_SSEJSJ_SJ_fSG_SG_NS4_17integral_constantINS4_4UMMA5MajorELSR_0EEESS_NSP_INSQ_7ScaleInELST_0EEESU_EEEEEENS4_6LayoutINS5_IJSD_SD_SD_EEENS5_IJNSA_ILi0EEESZ_SZ_EEEEENS5_IJNS4_10UnderscoreES12_S12_EEEEENS4_23SM90_TMA_LOAD_MULTICASTENS4_14ComposedLayoutINS4_7SwizzleILi3ELi4ELi3EEENS4_18smem_ptr_flag_bitsILi8EEENSX_INS5_IJNSA_ILi8EEESH_EEENS5_IJSH_SD_EEEEEEEvNS4_8identityES15_S1F_vS1G_EENS_8epilogue10collective18CollectiveEpilogueINS1I_23Sm100TmaWarpSpecializedILi1ELi1ELi32ELb0ELb0EEEJSI_NS5_IJNSX_ISG_SD_EES1N_EEESJ_SK_SJ_SK_NS1I_6fusion15FusionCallbacksIS1M_NS1P_17LinearCombinationISJ_fSJ_fLNS_15FloatRoundStyleE2EEESI_S1O_JEEENS4_5SM1004TMEM4LOAD26SM100_TMEM_LOAD_16dp32b32xENS4_13SM90_TMA_LOADENS16_INS17_ILi2ELi4ELi3EEES1A_NSX_INS5_IJS1B_SG_EEENS5_IJSG_SD_EEEEEEENS4_39AutoVectorizingCopyWithAssumedAlignmentILi128EEENS4_14SM90_TMA_STOREES24_S26_S26_EEEvvEEEEvNT_6ParamsE)
        .other          _ZN7cutlass13device_kernelINS_4gemm6kernel13GemmUniversalIN4cute5tupleIJiiiiEEENS1_10collective13CollectiveMmaINS1_35MainloopSm100TmaUmmaWarpSpecializedILi13ELi2ELi4ENS5_IJNS4_1CILi4EEENSA_ILi2EEENSA_ILi1EEEEEEEENS5_IJNSA_ILi64EEESG_NSA_ILi128EEEEEENS_12float_e5m2_tENS5_IJlSD_lEEESJ_SK_NS4_8TiledMMAINS4_8MMA_AtomIJNS4_10MMA_TraitsINS4_19SM100_MMA_F8F6F4_SSEJSJ_SJ_fSG_SG_NS4_17integral_constantINS4_4UMMA5MajorELSR_0EEESS_NSP_INSQ_7ScaleInELST_0EEESU_EEEEEENS4_6LayoutINS5_IJSD_SD_SD_EEENS5_IJNSA_ILi0EEESZ_SZ_EEEEENS5_IJNS4_10UnderscoreES12_S12_EEEEENS4_23SM90_TMA_LOAD_MULTICASTENS4_14ComposedLayoutINS4_7SwizzleILi3ELi4ELi3EEENS4_18smem_ptr_flag_bitsILi8EEENSX_INS5_IJNSA_ILi8EEESH_EEENS5_IJSH_SD_EEEEEEEvNS4_8identityES15_S1F_vS1G_EENS_8epilogue10collective18CollectiveEpilogueINS1I_23Sm100TmaWarpSpecializedILi1ELi1ELi32ELb0ELb0EEEJSI_NS5_IJNSX_ISG_SD_EES1N_EEESJ_SK_SJ_SK_NS1I_6fusion15FusionCallbacksIS1M_NS1P_17LinearCombinationISJ_fSJ_fLNS_15FloatRoundStyleE2EEESI_S1O_JEEENS4_5SM1004TMEM4LOAD26SM100_TMEM_LOAD_16dp32b32xENS4_13SM90_TMA_LOADENS16_INS17_ILi2ELi4ELi3EEES1A_NSX_INS5_IJS1B_SG_EEENS5_IJSG_SD_EEEEEEENS4_39AutoVectorizingCopyWithAssumedAlignmentILi128EEENS4_14SM90_TMA_STOREES24_S26_S26_EEEvvEEEEvNT_6ParamsE,@"STO_CUDA_ENTRY STV_DEFAULT"
_ZN7cutlass13device_kernelINS_4gemm6kernel13GemmUniversalIN4cute5tupleIJiiiiEEENS1_10collective13CollectiveMmaINS1_35MainloopSm100TmaUmmaWarpSpecializedILi13ELi2ELi4ENS5_IJNS4_1CILi4EEENSA_ILi2EEENSA_ILi1EEEEEEEENS5_IJNSA_ILi64EEESG_NSA_ILi128EEEEEENS_12float_e5m2_tENS5_IJlSD_lEEESJ_SK_NS4_8TiledMMAINS4_8MMA_AtomIJNS4_10MMA_TraitsINS4_19SM100_MMA_F8F6F4_SSEJSJ_SJ_fSG_SG_NS4_17integral_constantINS4_4UMMA5MajorELSR_0EEESS_NSP_INSQ_7ScaleInELST_0EEESU_EEEEEENS4_6LayoutINS5_IJSD_SD_SD_EEENS5_IJNSA_ILi0EEESZ_SZ_EEEEENS5_IJNS4_10UnderscoreES12_S12_EEEEENS4_23SM90_TMA_LOAD_MULTICASTENS4_14ComposedLayoutINS4_7SwizzleILi3ELi4ELi3EEENS4_18smem_ptr_flag_bitsILi8EEENSX_INS5_IJNSA_ILi8EEESH_EEENS5_IJSH_SD_EEEEEEEvNS4_8identityES15_S1F_vS1G_EENS_8epilogue10collective18CollectiveEpilogueINS1I_23Sm100TmaWarpSpecializedILi1ELi1ELi32ELb0ELb0EEEJSI_NS5_IJNSX_ISG_SD_EES1N_EEESJ_SK_SJ_SK_NS1I_6fusion15FusionCallbacksIS1M_NS1P_17LinearCombinationISJ_fSJ_fLNS_15FloatRoundStyleE2EEESI_S1O_JEEENS4_5SM1004TMEM4LOAD26SM100_TMEM_LOAD_16dp32b32xENS4_13SM90_TMA_LOADENS16_INS17_ILi2ELi4ELi3EEES1A_NSX_INS5_IJS1B_SG_EEENS5_IJSG_SD_EEEEEEENS4_39AutoVectorizingCopyWithAssumedAlignmentILi128EEENS4_14SM90_TMA_STOREES24_S26_S26_EEEvvEEEEvNT_6ParamsE:
[----:B------:R-:W1:Y:S01]  /*0000*/  LDC R1, c[0x0][0x37c] ;  /* 0x0000df00ff017b82 */ /* 0x000e620000000800 */
[----:B------:R-:W2:Y:S01]  /*0010*/  S2R R76, SR_TID.X ;  /* 0x00000000004c7919 */ /* 0x000ea20000002100 */
[----:B------:R-:W3:Y:S01]  /*0020*/  LDCU.64 UR8, c[0x0][0x890] ;  /* 0x00011200ff0877ac */ /* 0x000ee20008000a00 */
[----:B------:R-:W-:Y:S02]  /*0030*/  PRMT R79, RZ, 0x7610, R79 ;  /* 0x00007610ff4f7816 */ /* 0x000fe4000000004f */
[----:B------:R-:W-:Y:S01]  /*0040*/  ELECT P3, URZ, PT ;  /* 0x0000000000ff782f */ /* 0x000fe20003860000 */
[----:B---3--:R-:W-:-:S04]  /*0050*/  UISETP.NE.U32.AND UP0, UPT, UR8, URZ, UPT ;  /* 0x000000ff0800728c */ /* 0x008fc8000bf05070 */
[----:B------:R-:W-:Y:S01]  /*0060*/  UISETP.NE.AND.EX UP0, UPT, UR9, URZ, UPT, UP0 ;  /* 0x000000ff0900728c */ /* 0x000fe2000bf05300 */
[----:B--2---:R-:W-:-:S05]  /*0070*/  SHF.R.U32.HI R80, RZ, 0x5, R76 ;  /* 0x00000005ff507819 */ /* 0x004fca000001164c */
[----:B------:R-:W2:Y:S02]  /*0080*/  SHFL.IDX PT, R0, R80, RZ, 0x1f ;  /* 0x00001fff50007589 */ /* 0x000ea400000e0000 */
[----:B--2---:R-:W-:Y:S01]  /*0090*/  R2UR UR22, R0 ;  /* 0x00000000001672ca */ /* 0x004fe200000e0000 */
[----:B-1----:R-:W-:-:S14]  /*00a0*/  BRA.U UP0, `(.L_x_0) ;  /* 0x0000000100307547 */ /* 0x002fdc000b800000 */
[----:B------:R-:W1:Y:S02]  /*00b0*/  LDCU.64 UR4, c[0x0][0x888] ;  /* 0x00011100ff0477ac */ /* 0x000e640008000a00 */
[----:B-1----:R-:W-:-:S04]  /*00c0*/  UISETP.NE.U32.AND UP0, UPT, UR4, URZ, UPT ;  /* 0x000000ff0400728c */ /* 0x002fc8000bf05070 */
[----:B------:R-:W-:-:S09]  /*00d0*/  UISETP.NE.AND.EX UP0, UPT, UR5, URZ, UPT, UP0 ;  /* 0x000000ff0500728c */ /* 0x000fd2000bf05300 */
[----:B------:R-:W-:Y:S05]  /*00e0*/  BRA.U !UP0, `(.L_x_1) ;  /* 0x0000000108147547 */ /* 0x000fea000b800000 */
[----:B------:R-:W1:Y:S01]  /*00f0*/  LDC.64 R2, c[0x0][0x888] ;  /* 0x00022200ff027b82 */ /* 0x000e620000000a00 */
[----:B------:R-:W1:Y:S02]  /*0100*/  LDCU.64 UR4, c[0x0][0x358] ;  /* 0x00006b00ff0477ac */ /* 0x000e640008000a00 */
[----:B-1----:R1:W5:Y:S01]  /*0110*/  LDG.E R39, desc[UR4][R2.64] ;  /* 0x0000000402277981 */ /* 0x002362000c1e1900 */
[----:B------:R-:W-:Y:S01]  /*0120*/  HFMA2 R79, -RZ, RZ, 0, 5.9604644775390625e-08 ;  /* 0x00000001ff4f7431 */ /* 0x000fe200000001ff */
[----:B------:R-:W-:Y:S05]  /*0130*/  BRA `(.L_x_0) ;  /* 0x00000000000c7947 */ /* 0x000fea0003800000 */
.L_x_1:
[----:B------:R-:W1:Y:S01]  /*0140*/  LDCU UR4, c[0x0][0x880] ;  /* 0x00011000ff0477ac */ /* 0x000e620008000800 */
[----:B------:R-:W-:Y:S01]  /*0150*/  HFMA2 R79, -RZ, RZ, 0, 5.9604644775390625e-08 ;  /* 0x00000001ff4f7431 */ /* 0x000fe200000001ff */
[----:B-1----:R-:W-:-:S07]  /*0160*/  MOV R39, UR4 ;  /* 0x0000000400277c02 */ /* 0x002fce0008000f00 */
.L_x_0:
[----:B------:R-:W2:Y:S02]  /*0170*/  LDCU.64 UR4, c[0x0][0x8b0] ;  /* 0x00011600ff0477ac */ /* 0x000ea40008000a00 */
[----:B--2---:R-:W-:-:S04]  /*0180*/  UISETP.NE.U32.AND UP0, UPT, UR4, URZ, UPT ;  /* 0x000000ff0400728c */ /* 0x004fc8000bf05070 */
[----:B------:R-:W-:-:S09]  /*0190*/  UISETP.NE.AND.EX UP0, UPT, UR5, URZ, UPT, UP0 ;  /* 0x000000ff0500728c */ /* 0x000fd2000bf05300 */
[----:B------:R-:W-:Y:S05]  /*01a0*/  BRA.U UP0, `(.L_x_2) ;  /* 0x0000000100287547 */ /* 0x000fea000b800000 */
[----:B------:R-:W2:Y:S02]  /*01b0*/  LDCU.64 UR4, c[0x0][0x8a8] ;  /* 0x00011500ff0477ac */ /* 0x000ea40008000a00 */
[----:B--2---:R-:W-:-:S04]  /*01c0*/  UISETP.NE.U32.AND UP0, UPT, UR4, URZ, UPT ;  /* 0x000000ff0400728c */ /* 0x004fc8000bf05070 */
[----:B------:R-:W-:-:S09]  /*01d0*/  UISETP.NE.AND.EX UP0, UPT, UR5, URZ, UPT, UP0 ;  /* 0x000000ff0500728c */ /* 0x000fd2000bf05300 */
[----:B------:R-:W-:Y:S05]  /*01e0*/  BRA.U !UP0, `(.L_x_3) ;  /* 0x0000000108107547 */ /* 0x000fea000b800000 */
[----:B-1----:R-:W1:Y:S01]  /*01f0*/  LDC.64 R2, c[0x0][0x8a8] ;  /* 0x00022a00ff027b82 */ /* 0x002e620000000a00 */
[----:B------:R-:W1:Y:S02]  /*0200*/  LDCU.64 UR4, c[0x0][0x358] ;  /* 0x00006b00ff0477ac */ /* 0x000e640008000a00 */
[----:B-1----:R2:W5:Y:S01]  /*0210*/  LDG.E R38, desc[UR4][R2.64] ;  /* 0x0000000402267981 */ /* 0x002562000c1e1900 */
[----:B------:R-:W-:Y:S05]  /*0220*/  BRA `(.L_x_2) ;  /* 0x0000000000087947 */ /* 0x000fea0003800000 */
.L_x_3:
[----:B------:R-:W2:Y:S02]  /*0230*/  LDCU UR4, c[0x0][0x8a0] ;  /* 0x00011400ff0477ac */ /* 0x000ea40008000800 */
[----:B--2---:R-:W-:Y:S02]  /*0240*/  MOV R38, UR4 ;  /* 0x0000000400267c02 */ /* 0x004fe40008000f00 */
.L_x_2:
[----:B------:R-:W-:Y:S01]  /*0250*/  IMAD.U32 R0, RZ, RZ, UR22 ;  /* 0x00000016ff007e24 */ /* 0x000fe2000f8e00ff */
[----:B------:R-:W-:Y:S04]  /*0260*/  BSSY.RECONVERGENT B0, `(.L_x_4) ;  /* 0x000000c000007945 */ /* 0x000fe80003800200 */
[C---:B------:R-:W-:Y:S02]  /*0270*/  ISETP.NE.OR P1, PT, R0.reuse, 0x1, !P3 ;  /* 0x000000010000780c */ /* 0x040fe40005f25670 */
[----:B------:R-:W-:-:S11]  /*0280*/  ISETP.NE.OR P0, PT, R0, 0x3, !P3 ;  /* 0x000000030000780c */ /* 0x000fd60005f05670 */
[----:B------:R-:W-:Y:S05]  /*0290*/  @P1 BRA `(.L_x_5) ;  /* 0x0000000000201947 */ /* 0x000fea0003800000 */
[----:B------:R-:W3:Y:S02]  /*02a0*/  LDCU.64 UR4, c[0x0][0x348] ;  /* 0x00006900ff0477ac */ /* 0x000ee40008000a00 */
[----:B---3--:R-:W-:Y:S02]  /*02b0*/  UIADD3 UR6, UP1, UPT, UR4, 0x80, URZ ;  /* 0x0000008004067890 */ /* 0x008fe4000ff3e0ff */
[----:B------:R-:W-:Y:S02]  /*02c0*/  UIADD3 UR4, UP0, UPT, UR4, 0x180, URZ ;  /* 0x0000018004047890 */ /* 0x000fe4000ff1e0ff */
[----:B------:R-:W-:Y:S02]  /*02d0*/  UIADD3.X UR7, UPT, UPT, URZ, UR5, URZ, UP1, !UPT ;  /* 0x00000005ff077290 */ /* 0x000fe40008ffe4ff */
[----:B------:R-:W-:-:S07]  /*02e0*/  UIADD3.X UR5, UPT, UPT, URZ, UR5, URZ, UP0, !UPT ;  /* 0x00000005ff057290 */ /* 0x000fce00087fe4ff */
[----:B------:R3:W-:Y:S02]  /*02f0*/  UTMACCTL.PF [UR6] ;  /* 0x00000000060079b9 */ /* 0x0007e40008040000 */
[----:B------:R3:W-:Y:S02]  /*0300*/  UTMACCTL.PF [UR4] ;  /* 0x00000000040079b9 */ /* 0x0007e40008040000 */
[----:B---3--:R-:W-:Y:S01]  /*0310*/  NOP ;  /* 0x0000000000007918 */ /* 0x008fe20000000000 */
.L_x_5:
[----:B------:R-:W-:Y:S05]  /*0320*/  BSYNC.RECONVERGENT B0 ;  /* 0x0000000000007941 */ /* 0x000fea0003800200 */
.L_x_4:
[----:B------:R-:W-:Y:S04]  /*0330*/  BSSY.RECONVERGENT B0, `(.L_x_6) ;  /* 0x000000a000007945 */ /* 0x000fe80003800200 */
        /* <DEDUP_REMOVED lines=9> */
.L_x_7:
[----:B------:R-:W-:Y:S05]  /*03d0*/  BSYNC.RECONVERGENT B0 ;  /* 0x0000000000007941 */ /* 0x000fea0003800200 */
.L_x_6:
[----:B------:R-:W3:Y:S01]  /*03e0*/  LDCU.64 UR4, c[0x0][0x888] ;  /* 0x00011100ff0477ac */ /* 0x000ee20008000a00 */
[----:B------:R-:W-:Y:S02]  /*03f0*/  UISETP.EQ.U32.AND UP1, UPT, UR8, URZ, UPT ;  /* 0x000000ff0800728c */ /* 0x000fe4000bf22070 */
[----:B------:R-:W-:Y:S02]  /*0400*/  UPLOP3.LUT UP3, UPT, UPT, UPT, UPT, 0x80, 0x8 ;  /* 0x000000000008789c */ /* 0x000fe40003f6f070 */
[----:B---3--:R-:W-:-:S04]  /*0410*/  UISETP.NE.U32.AND UP0, UPT, UR4, URZ, UPT ;  /* 0x000000ff0400728c */ /* 0x008fc8000bf05070 */
[----:B------:R-:W-:-:S04]  /*0420*/  UISETP.NE.AND.EX UP0, UPT, UR5, URZ, UPT, UP0 ;  /* 0x000000ff0500728c */ /* 0x000fc8000bf05300 */
[----:B------:R-:W-:-:S04]  /*0430*/  UISETP.EQ.OR.EX UP2, UPT, UR9, URZ, !UP0, UP1 ;  /* 0x000000ff0900728c */ /* 0x000fc8000c742710 */
[----:B------:R-:W-:-:S05]  /*0440*/  UP2UR UR61, UPR, URZ, 0x4 ;  /* 0x00000004ff3d7883 */ /* 0x000fca0008000000 */
[----:B------:R-:W-:Y:S07]  /*0450*/  BRA.U !UP2, `(.L_x_8) ;  /* 0x000000010a207547 */ /* 0x000fee000b800000 */
[----:B------:R-:W-:Y:S01]  /*0460*/  UISETP.NE.U32.AND UP1, UPT, UR8, URZ, UPT ;  /* 0x000000ff0800728c */ /* 0x000fe2000bf25070 */
[----:B-----5:R-:W-:Y:S01]  /*0470*/  FSETP.NEU.AND P0, PT, R39, RZ, PT ;  /* 0x000000ff2700720b */ /* 0x020fe20003f0d000 */
[----:B------:R-:W-:Y:S02]  /*0480*/  USEL UR4, URZ, 0xffffffff, UP0 ;  /* 0xffffffffff047887 */ /* 0x000fe40008000000 */
[----:B------:R-:W-:-:S10]  /*0490*/  UISETP.NE.AND.EX UP1, UPT, UR9, URZ, UPT, UP1 ;  /* 0x000000ff0900728c */ /* 0x000fd4000bf25310 */
[----:B------:R-:W-:Y:S01]  /*04a0*/  VOTEU.ANY UP0, P0 ;  /* 0x0000000000ff7886 */ /* 0x000fe20000000100 */
[----:B------:R-:W-:-:S04]  /*04b0*/  @!UP1 USEL UR4, URZ, 0xffffffff, UP0 ;  /* 0xffffffffff049887 */ /* 0x000fc80008000000 */
[----:B------:R-:W-:-:S04]  /*04c0*/  ULOP3.LUT UR4, UR4, 0x1, URZ, 0xc0, !UPT ;  /* 0x0000000104047892 */ /* 0x000fc8000f8ec0ff */
[----:B------:R-:W-:-:S11]  /*04d0*/  UISETP.NE.U32.AND UP3, UPT, UR4, 0x1, UPT ;  /* 0x000000010400788c */ /* 0x000fd6000bf65070 */
.L_x_8:
[----:B-12---:R-:W1:Y:S01]  /*04e0*/  SHFL.IDX PT, R2, R80, RZ, 0x1f ;  /* 0x00001fff50027589 */ /* 0x006e6200000e0000 */
[----:B------:R-:W-:-:S04]  /*04f0*/  UISETP.NE.AND UP0, UPT, UR22, 0x2, UPT ;  /* 0x000000021600788c */ /* 0x000fc8000bf05270 */
[----:B------:R-:W-:Y:S01]  /*0500*/  USEL UR34, URZ, 0x1, UP0 ;  /* 0x00000001ff227887 */ /* 0x000fe20008000000 */
[----:B-1----:R-:W-:-:S13]  /*0510*/  ISETP.NE.AND P0, PT, R2, RZ, PT ;  /* 0x000000ff0200720c */ /* 0x002fda0003f05270 */
[----:B------:R-:W-:Y:S05]  /*0520*/  @P0 BRA `(.L_x_9) ;  /* 0x0000000000ac0947 */ /* 0x000fea0003800000 */
[----:B------:R-:W-:Y:S01]  /*0530*/  ELECT P0, URZ, PT ;  /* 0x0000000000ff782f */ /* 0x000fe20003800000 */
[----:B------:R-:W-:-:S12]  /*0540*/  BSSY.RECONVERGENT B0, `(.L_x_9) ;  /* 0x0000029000007945 */ /* 0x000fd80003800200 */
[----:B------:R-:W-:Y:S05]  /*0550*/  @!P0 BRA `(.L_x_10) ;  /* 0x00000000009c8947 */ /* 0x000fea0003800000 */
[----:B------:R-:W1:Y:S01]  /*0560*/  S2UR UR4, SR_CgaCtaId ;  /* 0x00000000000479c3 */ /* 0x000e620000008800 */
[----:B------:R-:W-:Y:S01]  /*0570*/  UMOV UR5, 0x400 ;  /* 0x0000040000057882 */ /* 0x000fe20000000000 */
[----:B------:R-:W-:Y:S01]  /*0580*/  UMOV UR8, 0x1 ;  /* 0x0000000100087882 */ /* 0x000fe20000000000 */
[----:B------:R-:W-:Y:S01]  /*0590*/  UMOV UR6, 0x5 ;  /* 0x0000000500067882 */ /* 0x000fe20000000000 */
[----:B------:R-:W-:-:S04]  /*05a0*/  UIADD3 UR8, UPT, UPT, -UR8, 0x100000, URZ ;  /* 0x0010000008087890 */ /* 0x000fc8000fffe1ff */
[----:B------:R-:W-:Y:S02]  /*05b0*/  USHF.L.U32 UR9, UR8, 0xb, URZ ;  /* 0x0000000b08097899 */ /* 0x000fe400080006ff */
[----:B------:R-:W-:Y:S02]  /*05c0*/  USHF.L.U32 UR8, UR8, 0x1, URZ ;  /* 0x0000000108087899 */ /* 0x000fe400080006ff */
[----:B------:R-:W-:-:S04]  /*05d0*/  UIADD3 UR6, UPT, UPT, -UR6, 0x100000, URZ ;  /* 0x0010000006067890 */ /* 0x000fc8000fffe1ff */
[----:B------:R-:W-:Y:S02]  /*05e0*/  USHF.L.U32 UR7, UR6, 0xb, URZ ;  /* 0x0000000b06077899 */ /* 0x000fe400080006ff */
[----:B------:R-:W-:Y:S02]  /*05f0*/  USHF.L.U32 UR6, UR6, 0x1, URZ ;  /* 0x0000000106067899 */ /* 0x000fe400080006ff */
[----:B-1----:R-:W-:Y:S01]  /*0600*/  ULEA UR4, UR4, UR5, 0x18 ;  /* 0x0000000504047291 */ /* 0x002fe2000f8ec0ff */
[----:B------:R-:W1:Y:S11]  /*0610*/  FENCE.VIEW.ASYNC.S ;  /* 0x00000000000073c6 */ /* 0x000e760000000000 */
[----:B-1----:R1:W2:Y:S01]  /*0620*/  SYNCS.EXCH.64 URZ, [UR4], UR8 ;  /* 0x0000000804ff75b2 */ /* 0x0022a20008000100 */
[----:B------:R1:W3:Y:S01]  /*0630*/  SYNCS.EXCH.64 URZ, [UR4+0x68], UR6 ;  /* 0x0000680604ff75b2 */ /* 0x0002e20008000100 */
[----:B------:R1:W4:Y:S01]  /*0640*/  SYNCS.EXCH.64 URZ, [UR4+0x8], UR8 ;  /* 0x0000080804ff75b2 */ /* 0x0003220008000100 */
[----:B------:R1:W1:Y:S01]  /*0650*/  SYNCS.EXCH.64 URZ, [UR4+0x70], UR6 ;  /* 0x0000700604ff75b2 */ /* 0x0002620008000100 */
        /* <DEDUP_REMOVED lines=22> */
[----:B--234-:R-:W-:Y:S01]  /*07c0*/  NOP ;  /* 0x0000000000007918 */ /* 0x01cfe20000000000 */
.L_x_10:
[----:B-1----:R-:W-:Y:S05]  /*07d0*/  BSYNC.RECONVERGENT B0 ;  /* 0x0000000000007941 */ /* 0x002fea0003800200 */
.L_x_9:
[----:B------:R-:W1:Y:S01]  /*07e0*/  SHFL.IDX PT, R2, R80, RZ, 0x1f ;  /* 0x00001fff50027589 */ /* 0x000e6200000e0000 */
[----:B------:R-:W-:Y:S01]  /*07f0*/  NOP ;  /* 0x0000000000007918 */ /* 0x000fe20000000000 */
[----:B-1----:R-:W-:-:S13]  /*0800*/  ISETP.NE.AND P0, PT, R2, 0x1, PT ;  /* 0x000000010200780c */ /* 0x002fda0003f05270 */
[----:B------:R-:W-:Y:S05]  /*0810*/  @P0 BRA `(.L_x_11) ;  /* 0x0000000000400947 */ /* 0x000fea0003800000 */
        /* <DEDUP_REMOVED lines=9> */
[----:B------:R-:W-:Y:S01]  /*08b0*/  USHF.L.U32 UR6, UR6, 0x1, URZ ;  /* 0x0000000106067899 */ /* 0x000fe200080006ff */
[----:B------:R-:W-:Y:S01]  /*08c0*/  ELECT P0, URZ, PT ;  /* 0x0000000000ff782f */ /* 0x000fe20003800000 */
[----:B-1----:R-:W-:Y:S01]  /*08d0*/  ULEA UR4, UR4, UR5, 0x18 ;  /* 0x0000000504047291 */ /* 0x002fe2000f8ec0ff */
[----:B------:R-:W1:Y:S11]  /*08e0*/  FENCE.VIEW.ASYNC.S ;  /* 0x00000000000073c6 */ /* 0x000e760000000000 */
[----:B-1----:R1:W2:Y:S01]  /*08f0*/  SYNCS.EXCH.64 URZ, [UR4+0xd0], UR8 ;  /* 0x0000d00804ff75b2 */ /* 0x0022a20008000100 */
[----:B------:R1:W3:Y:S01]  /*0900*/  SYNCS.EXCH.64 URZ, [UR4+0xd8], UR6 ;  /* 0x0000d80604ff75b2 */ /* 0x0002e20008000100 */
[----:B------:R-:W-:Y:S01]  /*0910*/  NOP ;  /* 0x0000000000007918 */ /* 0x000fe20000000000 */
.L_x_11:
[----:B------:R-:W4:Y:S01]  /*0920*/  SHFL.IDX PT, R2, R80, RZ, 0x1f ;  /* 0x00001fff50027589 */ /* 0x000f2200000e0000 */
[----:B------:R-:W-:Y:S01]  /*0930*/  NOP ;  /* 0x0000000000007918 */ /* 0x000fe20000000000 */
[----:B----4-:R-:W-:-:S13]  /*0940*/  ISETP.NE.AND P0, PT, R2, 0x3, PT ;  /* 0x000000030200780c */ /* 0x010fda0003f05270 */
[----:B------:R-:W-:Y:S05]  /*0950*/  @P0 BRA `(.L_x_12) ;  /* 0x0000000000300947 */ /* 0x000fea0003800000 */
[----:B-1----:R-:W1:Y:S01]  /*0960*/  S2UR UR6, SR_CgaCtaId ;  /* 0x00000000000679c3 */ /* 0x002e620000008800 */
[----:B------:R-:W-:Y:S01]  /*0970*/  UMOV UR4, 0x400 ;  /* 0x0000040000047882 */ /* 0x000fe20000000000 */
[----:B------:R-:W-:Y:S01]  /*0980*/  UMOV UR5, 0x20 ;  /* 0x0000002000057882 */ /* 0x000fe20000000000 */
[----:B------:R-:W-:Y:S01]  /*0990*/  ELECT P0, URZ, PT ;  /* 0x0000000000ff782f */ /* 0x000fe20003800000 */
[----:B-1----:R-:W-:Y:S02]  /*09a0*/  ULEA UR6, UR6, UR4, 0x18 ;  /* 0x0000000406067291 */ /* 0x002fe4000f8ec0ff */
[----:B------:R-:W-:-:S04]  /*09b0*/  UIADD3 UR4, UPT, UPT, -UR5, 0x100000, URZ ;  /* 0x0010000005047890 */ /* 0x000fc8000fffe1ff */
[----:B------:R-:W-:Y:S02]  /*09c0*/  USHF.L.U32 UR5, UR4, 0xb, URZ ;  /* 0x0000000b04057899 */ /* 0x000fe400080006ff */
[----:B------:R-:W-:Y:S01]  /*09d0*/  USHF.L.U32 UR4, UR4, 0x1, URZ ;  /* 0x0000000104047899 */ /* 0x000fe200080006ff */
[----:B------:R-:W1:Y:S11]  /*09e0*/  FENCE.VIEW.ASYNC.S ;  /* 0x00000000000073c6 */ /* 0x000e760000000000 */
[----:B-1----:R4:W1:Y:S01]  /*09f0*/  SYNCS.EXCH.64 URZ, [UR6+0xe0], UR4 ;  /* 0x0000e00406ff75b2 */ /* 0x0028620008000100 */
[----:B------:R4:W1:Y:S02]  /*0a00*/  SYNCS.EXCH.64 URZ, [UR6+0xe8], UR4 ;  /* 0x0000e80406ff75b2 */ /* 0x0008640008000100 */
[----:B----4-:R-:W-:Y:S01]  /*0a10*/  NOP ;  /* 0x0000000000007918 */ /* 0x010fe20000000000 */
.L_x_12:
[----:B------:R-:W4:Y:S01]  /*0a20*/  SHFL.IDX PT, R2, R80, RZ, 0x1f ;  /* 0x00001fff50027589 */ /* 0x000f2200000e0000 */
[----:B------:R-:W-:Y:S01]  /*0a30*/  NOP ;  /* 0x0000000000007918 */ /* 0x000fe20000000000 */
[----:B----4-:R-:W-:-:S13]  /*0a40*/  ISETP.NE.AND P0, PT, R2, 0x4, PT ;  /* 0x000000040200780c */ /* 0x010fda0003f05270 */
[----:B------:R-:W-:Y:S05]  /*0a50*/  @P0 BRA `(.L_x_13) ;  /* 0x00000000004c0947 */ /* 0x000fea0003800000 */
[----:B-1----:R-:W1:Y:S01]  /*0a60*/  S2UR UR6, SR_CgaCtaId ;  /* 0x00000000000679c3 */ /* 0x002e620000008800 */
[----:B------:R-:W-:Y:S01]  /*0a70*/  UMOV UR4, 0x720 ;  /* 0x0000072000047882 */ /* 0x000fe20000000000 */
[----:B------:R-:W-:Y:S01]  /*0a80*/  UMOV UR5, 0x400 ;  /* 0x0000040000057882 */ /* 0x000fe20000000000 */
[----:B------:R-:W-:Y:S01]  /*0a90*/  USEL UR4, UR4, 0x620, UP3 ;  /* 0x0000062004047887 */ /* 0x000fe20009800000 */
[----:B------:R-:W-:Y:S01]  /*0aa0*/  UMOV UR8, 0x1 ;  /* 0x0000000100087882 */ /* 0x000fe20000000000 */
[----:B------:R-:W-:Y:S01]  /*0ab0*/  ELECT P0, URZ, PT ;  /* 0x0000000000ff782f */ /* 0x000fe20003800000 */
[----:B------:R-:W-:-:S04]  /*0ac0*/  UIADD3 UR8, UPT, UPT, -UR8, 0x100000, URZ ;  /* 0x0010000008087890 */ /* 0x000fc8000fffe1ff */
[----:B------:R-:W-:Y:S02]  /*0ad0*/  USHF.L.U32 UR9, UR8, 0xb, URZ ;  /* 0x0000000b08097899 */ /* 0x000fe400080006ff */
[----:B------:R-:W-:Y:S02]  /*0ae0*/  USHF.L.U32 UR8, UR8, 0x1, URZ ;  /* 0x0000000108087899 */ /* 0x000fe400080006ff */
[----:B-1----:R-:W-:Y:S02]  /*0af0*/  ULEA UR6, UR6, UR5, 0x18 ;  /* 0x0000000506067291 */ /* 0x002fe4000f8ec0ff */
[----:B------:R-:W-:-:S04]  /*0b00*/  UIADD3 UR4, UPT, UPT, -UR4, 0x100000, URZ ;  /* 0x0010000004047890 */ /* 0x000fc8000fffe1ff */
[----:B------:R-:W-:Y:S02]  /*0b10*/  USHF.L.U32 UR5, UR4, 0xb, URZ ;  /* 0x0000000b04057899 */ /* 0x000fe400080006ff */
[----:B------:R-:W-:Y:S01]  /*0b20*/  USHF.L.U32 UR4, UR4, 0x1, URZ ;  /* 0x0000000104047899 */ /* 0x000fe200080006ff */
[----:B------:R-:W1:Y:S03]  /*0b30*/  FENCE.VIEW.ASYNC.S ;  /* 0x00000000000073c6 */ /* 0x000e660000000000 */
[----:B-1----:R4:W1:Y:S08]  /*0b40*/  SYNCS.EXCH.64 URZ, [UR6+0xf0], UR8 ;  /* 0x0000f00806ff75b2 */ /* 0x0028700008000100 */
[----:B------:R4:W1:Y:S01]  /*0b50*/  SYNCS.EXCH.64 URZ, [UR6+0x100], UR4 ;  /* 0x0001000406ff75b2 */ /* 0x0008620008000100 */
[----:B------:R4:W1:Y:S01]  /*0b60*/  SYNCS.EXCH.64 URZ, [UR6+0xf8], UR8 ;  /* 0x0000f80806ff75b2 */ /* 0x0008620008000100 */
[----:B------:R4:W1:Y:S02]  /*0b70*/  SYNCS.EXCH.64 URZ, [UR6+0x108], UR4 ;  /* 0x0001080406ff75b2 */ /* 0x0008640008000100 */
[----:B----4-:R-:W-:Y:S01]  /*0b80*/  NOP ;  /* 0x0000000000007918 */ /* 0x010fe20000000000 */
.L_x_13:
[----:B------:R-:W4:Y:S01]  /*0b90*/  SHFL.IDX PT, R2, R80, RZ, 0x1f ;  /* 0x00001fff50027589 */ /* 0x000f2200000e0000 */
[----:B------:R-:W-:Y:S01]  /*0ba0*/  NOP ;  /* 0x0000000000007918 */ /* 0x000fe20000000000 */
[----:B----4-:R-:W-:-:S13]  /*0bb0*/  ISETP.NE.AND P0, PT, R2, 0x5, PT ;  /* 0x000000050200780c */ /* 0x010fda0003f05270 */
[----:B------:R-:W-:Y:S05]  /*0bc0*/  @P0 BRA `(.L_x_14) ;  /* 0x0000000000580947 */ /* 0x000fea0003800000 */
[----:B-1----:R-:W1:Y:S01]  /*0bd0*/  S2UR UR4, SR_CgaCtaId ;  /* 0x00000000000479c3 */ /* 0x002e620000008800 */
        /* <DEDUP_REMOVED lines=12> */
[----:B-1----:R4:W1:Y:S01]  /*0ca0*/  SYNCS.EXCH.64 URZ, [UR4+0x110], UR8 ;  /* 0x0001100804ff75b2 */ /* 0x0028620008000100 */
[----:B------:R4:W1:Y:S01]  /*0cb0*/  SYNCS.EXCH.64 URZ, [UR4+0x130], UR6 ;  /* 0x0001300604ff75b2 */ /* 0x0008620008000100 */
[----:B------:R4:W1:Y:S01]  /*0cc0*/  SYNCS.EXCH.64 URZ, [UR4+0x118], UR8 ;  /* 0x0001180804ff75b2 */ /* 0x0008620008000100 */
[----:B------:R4:W1:Y:S01]  /*0cd0*/  SYNCS.EXCH.64 URZ, [UR4+0x138], UR6 ;  /* 0x0001380604ff75b2 */ /* 0x0008620008000100 */
[----:B------:R4:W1:Y:S01]  /*0ce0*/  SYNCS.EXCH.64 URZ, [UR4+0x120], UR8 ;  /* 0x0001200804ff75b2 */ /* 0x0008620008000100 */
[----:B------:R4:W1:Y:S01]  /*0cf0*/  SYNCS.EXCH.64 URZ, [UR4+0x140], UR6 ;  /* 0x0001400604ff75b2 */ /* 0x0008620008000100 */
[----:B------:R4:W1:Y:S01]  /*0d00*/  SYNCS.EXCH.64 URZ, [UR4+0x128], UR8 ;  /* 0x0001280804ff75b2 */ /* 0x0008620008000100 */
[----:B------:R4:W1:Y:S02]  /*0d10*/  SYNCS.EXCH.64 URZ, [UR4+0x148], UR6 ;  /* 0x0001480604ff75b2 */ /* 0x0008640008000100 */
[----:B----4-:R-:W-:Y:S01]  /*0d20*/  NOP ;  /* 0x0000000000007918 */ /* 0x010fe20000000000 */
.L_x_14:
[----:B------:R-:W4:Y:S01]  /*0d30*/  SHFL.IDX PT, R2, R80, RZ, 0x1f ;  /* 0x00001fff50027589 */ /* 0x000f2200000e0000 */
[----:B------:R-:W1:Y:S01]  /*0d40*/  S2UR UR48, SR_CgaCtaId ;  /* 0x00000000003079c3 */ /* 0x000e620000008800 */
[----:B------:R-:W-:Y:S01]  /*0d50*/  NOP ;  /* 0x0000000000007918 */ /* 0x000fe20000000000 */
[----:B----4-:R-:W-:-:S13]  /*0d60*/  ISETP.NE.AND P0, PT, R2, 0x3, PT ;  /* 0x000000030200780c */ /* 0x010fda0003f05270 */
[----:B-1----:R-:W-:Y:S05]  /*0d70*/  @P0 BRA `(.L_x_15) ;  /* 0x0000000000340947 */ /* 0x002fea0003800000 */
[----:B------:R-:W-:Y:S01]  /*0d80*/  UMOV UR4, 0x400 ;  /* 0x0000040000047882 */ /* 0x000fe20000000000 */
[----:B------:R-:W-:Y:S01]  /*0d90*/  UMOV UR6, 0x20 ;  /* 0x0000002000067882 */ /* 0x000fe20000000000 */
[----:B------:R-:W-:Y:S02]  /*0da0*/  ULEA UR4, UR48, UR4, 0x18 ;  /* 0x0000000430047291 */ /* 0x000fe4000f8ec0ff */
[----:B------:R-:W-:-:S04]  /*0db0*/  UIADD3 UR6, UPT, UPT, -UR6, 0x100000, URZ ;  /* 0x0010000006067890 */ /* 0x000fc8000fffe1ff */
[----:B------:R-:W-:Y:S02]  /*0dc0*/  USHF.L.U32 UR7, UR6, 0xb, URZ ;  /* 0x0000000b06077899 */ /* 0x000fe400080006ff */
[----:B------:R-:W-:Y:S01]  /*0dd0*/  USHF.L.U32 UR6, UR6, 0x1, URZ ;  /* 0x0000000106067899 */ /* 0x000fe200080006ff */
[----:B------:R-:W-:Y:S01]  /*0de0*/  ELECT P0, URZ, PT ;  /* 0x0000000000ff782f */ /* 0x000fe20003800000 */
[----:B------:R-:W1:Y:S10]  /*0df0*/  FENCE.VIEW.ASYNC.S ;  /* 0x00000000000073c6 */ /* 0x000e740000000000 */
[----:B-1----:R1:W4:Y:S01]  /*0e00*/  SYNCS.EXCH.64 URZ, [UR4+0x150], UR6 ;  /* 0x0001500604ff75b2 */ /* 0x0023220008000100 */
[----:B------:R1:W1:Y:S01]  /*0e10*/  SYNCS.EXCH.64 URZ, [UR4+0x160], UR6 ;  /* 0x0001600604ff75b2 */ /* 0x0002620008000100 */
[----:B------:R1:W1:Y:S01]  /*0e20*/  SYNCS.EXCH.64 URZ, [UR4+0x158], UR6 ;  /* 0x0001580604ff75b2 */ /* 0x0002620008000100 */
[----:B------:R1:W1:Y:S01]  /*0e30*/  SYNCS.EXCH.64 URZ, [UR4+0x168], UR6 ;  /* 0x0001680604ff75b2 */ /* 0x0002620008000100 */
[----:B------:R-:W-:Y:S01]  /*0e40*/  NOP ;  /* 0x0000000000007918 */ /* 0x000fe20000000000 */
.L_x_15:
[----:B-1----:R-:W1:Y:S01]  /*0e50*/  LDCU UR4, c[0x0][0x36c] ;  /* 0x00006d80ff0477ac */ /* 0x002e620008000800 */
[----:B------:R-:W-:Y:S01]  /*0e60*/  ISETP.NE.OR P3, PT, R0, 0x2, !P3 ;  /* 0x000000020000780c */ /* 0x000fe20005f65670 */
[----:B------:R-:W-:Y:S01]  /*0e70*/  NOP ;  /* 0x0000000000007918 */ /* 0x000fe20000000000 */
[----:B------:R-:W-:Y:S01]  /*0e80*/  LOP3.LUT R0, R76, 0x1f, RZ, 0xc0, !PT ;  /* 0x0000001f4c007812 */ /* 0x000fe200078ec0ff */
[----:B------:R-:W-:Y:S02]  /*0e90*/  UISETP.NE.AND UP4, UPT, UR22, URZ, UPT ;  /* 0x000000ff1600728c */ /* 0x000fe4000bf85270 */
[----:B-1----:R-:W-:-:S09]  /*0ea0*/  UISETP.EQ.U32.AND UP5, UPT, UR4, 0x1, UPT ;  /* 0x000000010400788c */ /* 0x002fd2000bfa2070 */
[----:B------:R-:W-:Y:S05]  /*0eb0*/  BRA.U !UP5, `(.L_x_16) ;  /* 0x000000010d087547 */ /* 0x000fea000b800000 */
[----:B--234-:R-:W-:Y:S01]  /*0ec0*/  UCGABAR_ARV ;  /* 0x00000000000079c7 */ /* 0x01cfe20008000000 */
[----:B------:R-:W-:Y:S05]  /*0ed0*/  BRA `(.L_x_17) ;  /* 0x0000000000047947 */ /* 0x000fea0003800000 */
.L_x_16:
[----:B--234-:R-:W-:Y:S01]  /*0ee0*/  NOP ;  /* 0x0000000000007918 */ /* 0x01cfe20000000000 */
.L_x_17:
[----:B------:R-:W1:Y:S01]  /*0ef0*/  S2UR UR46, SR_CTAID.X ;  /* 0x00000000002e79c3 */ /* 0x000e620000002500 */
[----:B------:R-:W-:-:S05]  /*0f00*/  CS2R.32 R3, SR_CgaSize ;  /* 0x0000000000037805 */ /* 0x000fca0000008a00 */
[----:B------:R-:W-:-:S05]  /*0f10*/  IMAD R3, R3, -0xa0, RZ ;  /* 0xffffff6003037824 */ /* 0x000fca00078e02ff */
[----:B------:R-:W-:-:S14]  /*0f20*/  R2UR UR5, R3 ;  /* 0x00000000030572ca */ /* 0x000fdc00000e0000 */
[----:B------:R-:W2:Y:S01]  /*0f30*/  LDCU UR5, c[0x0][UR5+0x2b0] ;  /* 0x00005600050577ac */ /* 0x000ea20008000800 */
[----:B------:R-:W-:-:S05]  /*0f40*/  CS2R.32 R3, SR_CgaSize ;  /* 0x0000000000037805 */ /* 0x000fca0000008a00 */
[----:B------:R-:W-:-:S05]  /*0f50*/  IMAD R3, R3, -0xa0, RZ ;  /* 0xffffff6003037824 */ /* 0x000fca00078e02ff */
[----:B------:R-:W-:-:S14]  /*0f60*/  R2UR UR4, R3 ;  /* 0x00000000030472ca */ /* 0x000fdc00000e0000 */
[----:B------:R-:W3:Y:S01]  /*0f70*/  LDCU UR4, c[0x0][UR4+0x2b4] ;  /* 0x00005680040477ac */ /* 0x000ee20008000800 */
[----:B------:R-:W4:Y:S01]  /*0f80*/  S2UR UR45, SR_CTAID.Y ;  /* 0x00000000002d79c3 */ /* 0x000f220000002600 */
[----:B------:R-:W-:-:S05]  /*0f90*/  CS2R.32 R3, SR_CgaSize ;  /* 0x0000000000037805 */ /* 0x000fca0000008a00 */
[----:B------:R-:W-:-:S05]  /*0fa0*/  IMAD R3, R3, -0xa0, RZ ;  /* 0xffffff6003037824 */ /* 0x000fca00078e02ff */
[----:B------:R-:W-:-:S14]  /*0fb0*/  R2UR UR57, R3 ;  /* 0x00000000033972ca */ /* 0x000fdc00000e0000 */
[----:B------:R-:W3:Y:S01]  /*0fc0*/  LDCU UR57, c[0x0][UR57+0x2a0] ;  /* 0x00005400393977ac */ /* 0x000ee20008000800 */
[----:B------:R-:W-:-:S05]  /*0fd0*/  CS2R.32 R3, SR_CgaSize ;  /* 0x0000000000037805 */ /* 0x000fca0000008a00 */
[----:B------:R-:W-:-:S05]  /*0fe0*/  IMAD R3, R3, -0xa0, RZ ;  /* 0xffffff6003037824 */ /* 0x000fca00078e02ff */
[----:B------:R-:W-:-:S14]  /*0ff0*/  R2UR UR60, R3 ;  /* 0x00000000033c72ca */ /* 0x000fdc00000e0000 */
[----:B------:R-:W3:Y:S01]  /*1000*/  LDCU UR60, c[0x0][UR60+0x2a4] ;  /* 0x000054803c3c77ac */ /* 0x000ee20008000800 */
[----:B------:R-:W-:Y:S02]  /*1010*/  ULOP3.LUT UR49, UR48, 0x3, URZ, 0xc0, !UPT ;  /* 0x0000000330317892 */ /* 0x000fe4000f8ec0ff */
[----:B------:R-:W-:Y:S02]  /*1020*/  USHF.R.U32.HI UR29, URZ, 0x2, UR48 ;  /* 0x00000002ff1d7899 */ /* 0x000fe40008011630 */
[----:B------:R-:W-:Y:S02]  /*1030*/  UISETP.GT.U32.AND UP1, UPT, UR49, 0xffff, UPT ;  /* 0x0000ffff3100788c */ /* 0x000fe4000bf24070 */
[----:B------:R-:W-:Y:S01]  /*1040*/  USHF.L.U32 UR28, UR48, 0xa, URZ ;  /* 0x0000000a301c7899 */ /* 0x000fe200080006ff */
[----:B-1----:R-:W-:Y:S01]  /*1050*/  I2FP.F32.U32 R3, UR46 ;  /* 0x0000002e00037c45 */ /* 0x002fe20008201000 */
[----:B------:R-:W1:Y:S04]  /*1060*/  LDCU UR23, c[0x0][0xb24] ;  /* 0x00016480ff1777ac */ /* 0x000e680008000800 */
[----:B--2---:R-:W-:Y:S01]  /*1070*/  FMUL R3, R3, UR5 ;  /* 0x0000000503037c20 */ /* 0x004fe20008400000 */
[----:B------:R-:W2:Y:S01]  /*1080*/  LDCU UR40, c[0x0][0xb24] ;  /* 0x00016480ff2877ac */ /* 0x000ea20008000800 */
[----:B----4-:R-:W-:Y:S01]  /*1090*/  I2FP.F32.U32 R2, UR45 ;  /* 0x0000002d00027c45 */ /* 0x010fe20008201000 */
[----:B------:R-:W4:Y:S03]  /*10a0*/  LDCU UR30, c[0x0][0xb30] ;  /* 0x00016600ff1e77ac */ /* 0x000f260008000800 */
[----:B------:R-:W1:Y:S01]  /*10b0*/  F2I.U32.TRUNC.NTZ R3, R3 ;  /* 0x0000000300037305 */ /* 0x000e62000020f000 */
[----:B---3--:R-:W-:Y:S01]  /*10c0*/  FMUL R2, R2, UR4 ;  /* 0x0000000402027c20 */ /* 0x008fe20008400000 */
[----:B------:R-:W-:-:S02]  /*10d0*/  ULOP3.LUT UR4, UR48, 0x4, URZ, 0xc0, !UPT ;  /* 0x0000000430047892 */ /* 0x000fc4000f8ec0ff */
[----:B------:R-:W-:Y:S02]  /*10e0*/  USHF.L.U32 UR27, UR48, 0xb, URZ ;  /* 0x0000000b301b7899 */ /* 0x000fe400080006ff */
[----:B------:R-:W-:Y:S02]  /*10f0*/  UISETP.GT.U32.AND UP0, UPT, UR4, 0xffff, UPT ;  /* 0x0000ffff0400788c */ /* 0x000fe4000bf04070 */
[----:B------:R-:W3:Y:S01]  /*1100*/  F2I.U32.TRUNC.NTZ R2, R2 ;  /* 0x0000000200027305 */ /* 0x000ee2000020f000 */
[----:B------:R-:W-:Y:S01]  /*1110*/  UMOV UR32, 0x11 ;  /* 0x0000001100207882 */ /* 0x000fe20000000000 */
[----:B------:R-:W-:Y:S02]  /*1120*/  USEL UR24, UR49, 0xffff, !UP1 ;  /* 0x0000ffff31187887 */ /* 0x000fe4000c800000 */
[----:B------:R-:W-:Y:S01]  /*1130*/  USEL UR25, UR4, 0xffff, !UP0 ;  /* 0x0000ffff04197887 */ /* 0x000fe2000c000000 */
[----:B-1----:R-:W-:Y:S02]  /*1140*/  R2UR UR5, R3 ;  /* 0x00000000030572ca */ /* 0x002fe400000e0000 */
[----:B---3--:R-:W-:-:S02]  /*1150*/  R2UR UR6, R2 ;  /* 0x00000000020672ca */ /* 0x008fc400000e0000 */
[----:B------:R-:W-:-:S09]  /*1160*/  PRMT R2, RZ, 0x7610, R2 ;  /* 0x00007610ff027816 */ /* 0x000fd20000000002 */
[----:B------:R-:W-:-:S04]  /*1170*/  UIADD3 UR5, UPT, UPT, -UR5, URZ, URZ ;  /* 0x000000ff05057290 */ /* 0x000fc8000fffe1ff */
[----:B------:R-:W-:Y:S02]  /*1180*/  UIMAD UR57, UR57, UR5, UR46 ;  /* 0x00000005393972a4 */ /* 0x000fe4000f8e022e */
[----:B------:R-:W-:-:S04]  /*1190*/  UIADD3 UR4, UPT, UPT, -UR6, URZ, URZ ;  /* 0x000000ff06047290 */ /* 0x000fc8000fffe1ff */
[----:B------:R-:W-:Y:S01]  /*11a0*/  UIMAD UR60, UR60, UR4, UR45 ;  /* 0x000000043c3c72a4 */ /* 0x000fe2000f8e022d */
[----:B--2-4-:R-:W-:Y:S11]  /*11b0*/  BRA.U UP4, `(.L_x_18) ;  /* 0x00000001046c7547 */ /* 0x014ff6000b800000 */
[----:B------:R-:W-:Y:S02]  /*11c0*/  UISETP.NE.AND UP1, UPT, UR60, URZ, UPT ;  /* 0x000000ff3c00728c */ /* 0x000fe4000bf25270 */
[----:B------:R-:W-:Y:S02]  /*11d0*/  UISETP.NE.AND UP0, UPT, UR60, 0x1, UPT ;  /* 0x000000013c00788c */ /* 0x000fe4000bf05270 */
[----:B------:R-:W-:Y:S02]  /*11e0*/  UISETP.NE.AND UP2, UPT, UR57, URZ, UP1 ;  /* 0x000000ff3900728c */ /* 0x000fe40008f45270 */
[----:B------:R-:W-:Y:S02]  /*11f0*/  USEL UR4, URZ, 0x10, UP0 ;  /* 0x00000010ff047887 */ /* 0x000fe40008000000 */
[----:B------:R-:W-:Y:S02]  /*1200*/  USEL UR11, URZ, 0x1, UP2 ;  /* 0x00000001ff0b7887 */ /* 0x000fe40009000000 */
[----:B------:R-:W-:-:S02]  /*1210*/  UISETP.NE.AND UP2, UPT, UR57, URZ, UPT ;  /* 0x000000ff3900728c */ /* 0x000fc4000bf45270 */
[----:B------:R-:W-:Y:S02]  /*1220*/  USEL UR5, URZ, 0x2, UP1 ;  /* 0x00000002ff057887 */ /* 0x000fe40008800000 */
[----:B------:R-:W-:Y:S02]  /*1230*/  USEL UR9, UR4, 0x10, UP2 ;  /* 0x0000001004097887 */ /* 0x000fe40009000000 */
[----:B------:R-:W-:Y:S02]  /*1240*/  UISETP.NE.AND UP2, UPT, UR57, 0x1, UPT ;  /* 0x000000013900788c */ /* 0x000fe4000bf45270 */
[----:B------:R-:W-:Y:S02]  /*1250*/  USEL UR4, URZ, 0x20, UP0 ;  /* 0x00000020ff047887 */ /* 0x000fe40008000000 */
[----:B------:R-:W-:Y:S02]  /*1260*/  USEL UR7, UR5, 0x2, UP2 ;  /* 0x0000000205077887 */ /* 0x000fe40009000000 */
[----:B------:R-:W-:-:S02]  /*1270*/  USEL UR10, UR4, 0x20, UP2 ;  /* 0x00000020040a7887 */ /* 0x000fc40009000000 */
[----:B------:R-:W-:Y:S02]  /*1280*/  UISETP.NE.AND UP2, UPT, UR57, 0x2, UPT ;  /* 0x000000023900788c */ /* 0x000fe4000bf45270 */
[----:B------:R-:W-:Y:S02]  /*1290*/  USEL UR6, URZ, 0x4, UP1 ;  /* 0x00000004ff067887 */ /* 0x000fe40008800000 */
[----:B------:R-:W-:Y:S02]  /*12a0*/  USEL UR4, URZ, 0x8, UP1 ;  /* 0x00000008ff047887 */ /* 0x000fe40008800000 */
[----:B------:R-:W-:Y:S02]  /*12b0*/  USEL UR5, URZ, 0x40, UP0 ;  /* 0x00000040ff057887 */ /* 0x000fe40008000000 */
[----:B------:R-:W-:Y:S02]  /*12c0*/  USEL UR8, UR6, 0x4, UP2 ;  /* 0x0000000406087887 */ /* 0x000fe40009000000 */
[----:B------:R-:W-:-:S02]  /*12d0*/  UISETP.NE.AND UP1, UPT, UR57, 0x3, UPT ;  /* 0x000000033900788c */ /* 0x000fc4000bf25270 */
[----:B------:R-:W-:Y:S02]  /*12e0*/  UIADD3 UR6, UPT, UPT, UR7, UR9, UR11 ;  /* 0x0000000907067290 */ /* 0x000fe4000fffe00b */
[----:B------:R-:W-:Y:S02]  /*12f0*/  USEL UR7, UR5, 0x40, UP2 ;  /* 0x0000004005077887 */ /* 0x000fe40009000000 */
[----:B------:R-:W-:Y:S02]  /*1300*/  USEL UR12, URZ, 0x80, UP0 ;  /* 0x00000080ff0c7887 */ /* 0x000fe40008000000 */
[----:B------:R-:W-:Y:S02]  /*1310*/  USEL UR4, UR4, 0x8, UP1 ;  /* 0x0000000804047887 */ /* 0x000fe40008800000 */
[----:B------:R-:W-:Y:S02]  /*1320*/  UIADD3 UR5, UPT, UPT, UR8, UR10, UR6 ;  /* 0x0000000a08057290 */ /* 0x000fe4000fffe006 */
[----:B------:R-:W-:-:S02]  /*1330*/  USEL UR6, UR12, 0x80, UP1 ;  /* 0x000000800c067887 */ /* 0x000fc40008800000 */
[----:B------:R-:W-:-:S04]  /*1340*/  UIADD3 UR4, UPT, UPT, UR4, UR7, UR5 ;  /* 0x0000000704047290 */ /* 0x000fc8000fffe005 */
[----:B------:R-:W-:-:S06]  /*1350*/  UIADD3 UR4, UPT, UPT, UR4, UR6, URZ ;  /* 0x0000000604047290 */ /* 0x000fcc000fffe0ff */
[----:B------:R-:W-:-:S07]  /*1360*/  MOV R2, UR4 ;  /* 0x0000000400027c02 */ /* 0x000fce0008000f00 */
.L_x_18:
[----:B------:R-:W1:Y:S01]  /*1370*/  S2UR UR36, SR_CTAID.Z ;  /* 0x00000000002479c3 */ /* 0x000e620000002700 */
[----:B------:R-:W-:Y:S01]  /*1380*/  UISETP.GE.AND UP0, UPT, UR23, 0x1, UPT ;  /* 0x000000011700788c */ /* 0x000fe2000bf06270 */
[----:B------:R-:W-:-:S08]  /*1390*/  UMOV UR31, 0xf ;  /* 0x0000000f001f7882 */ /* 0x000fd00000000000 */
[----:B------:R-:W-:Y:S05]  /*13a0*/  BRA.U !UP0, `(.L_x_19) ;  /* 0x0000000108d47547 */ /* 0x000fea000b800000 */
[----:B------:R-:W2:Y:S01]  /*13b0*/  LDCU.128 UR12, c[0x0][0xb10] ;  /* 0x00016200ff0c77ac */ /* 0x000ea20008000c00 */
[----:B------:R-:W3:Y:S01]  /*13c0*/  LDCU UR6, c[0x0][0x370] ;  /* 0x00006e00ff0677ac */ /* 0x000ee20008000800 */
[----:B------:R-:W4:Y:S01]  /*13d0*/  LDCU UR5, c[0x0][0x374] ;  /* 0x00006e80ff0577ac */ /* 0x000f220008000800 */
[----:B------:R-:W1:Y:S01]  /*13e0*/  LDCU UR26, c[0x0][0xb0c] ;  /* 0x00016180ff1a77ac */ /* 0x000e620008000800 */
[----:B------:R-:W1:Y:S01]  /*13f0*/  LDCU UR4, c[0x0][0xb20] ;  /* 0x00016400ff0477ac */ /* 0x000e620008000800 */
[----:B------:R-:W1:Y:S01]  /*1400*/  LDCU.64 UR8, c[0x0][0xb28] ;  /* 0x00016500ff0877ac */ /* 0x000e620008000a00 */
[----:B--2---:R-:W-:Y:S02]  /*1410*/  UISETP.NE.AND UP0, UPT, UR14, 0x1, UPT ;  /* 0x000000010e00788c */ /* 0x004fe4000bf05270 */
[----:B----4-:R-:W-:Y:S02]  /*1420*/  UIMAD.WIDE.U32 UR10, UR5, UR15, URZ ;  /* 0x0000000f050a72a5 */ /* 0x010fe4000f8e00ff */
[----:B---3--:R-:W-:-:S02]  /*1430*/  UIMAD.WIDE.U32 UR18, UR6, UR12, URZ ;  /* 0x0000000c061272a5 */ /* 0x008fc4000f8e00ff */
[----:B-1----:R-:W-:Y:S02]  /*1440*/  UISETP.NE.AND UP1, UPT, UR26, 0x1, UPT ;  /* 0x000000011a00788c */ /* 0x002fe4000bf25270 */
[----:B------:R-:W-:Y:S01]  /*1450*/  UISETP.NE.AND UP2, UPT, UR23, 0x1, UPT ;  /* 0x000000011700788c */ /* 0x000fe2000bf45270 */
[----:B------:R-:W-:Y:S02]  /*1460*/  UMOV UR10, UR11 ;  /* 0x0000000b000a7c82 */ /* 0x000fe40008000000 */
[----:B------:R-:W-:Y:S01]  /*1470*/  UMOV UR18, UR19 ;  /* 0x0000001300127c82 */ /* 0x000fe20008000000 */
[----:B------:R-:W-:Y:S02]  /*1480*/  @UP0 USHF.R.U32.HI UR5, URZ, UR4, UR10 ;  /* 0x00000004ff050299 */ /* 0x000fe4000801160a */
[----:B------:R-:W-:Y:S02]  /*1490*/  UIMAD.WIDE.U32 UR20, UR45, UR15, URZ ;  /* 0x0000000f2d1472a5 */ /* 0x000fe4000f8e00ff */
[----:B------:R-:W-:-:S02]  /*14a0*/  UIMAD.WIDE.U32 UR10, UR5, UR8, URZ ;  /* 0x00000008050a72a5 */ /* 0x000fc4000f8e00ff */
[----:B------:R-:W-:Y:S02]  /*14b0*/  @UP1 USHF.R.U32.HI UR6, URZ, UR13, UR18 ;  /* 0x0000000dff061299 */ /* 0x000fe40008011612 */
[----:B------:R-:W-:Y:S02]  /*14c0*/  UIMAD.WIDE.U32 UR16, UR46, UR12, URZ ;  /* 0x0000000c2e1072a5 */ /* 0x000fe4000f8e00ff */
[----:B------:R-:W-:Y:S01]  /*14d0*/  UIMAD.WIDE.U32 UR18, UR6, UR8, URZ ;  /* 0x00000008061272a5 */ /* 0x000fe2000f8e00ff */
[----:B------:R-:W-:Y:S01]  /*14e0*/  UMOV UR20, UR21 ;  /* 0x0000001500147c82 */ /* 0x000fe20008000000 */
[----:B------:R-:W-:Y:S01]  /*14f0*/  UMOV UR10, UR11 ;  /* 0x0000000b000a7c82 */ /* 0x000fe20008000000 */
[----:B------:R-:W-:Y:S02]  /*1500*/  USHF.R.U32.HI UR20, URZ, UR4, UR20 ;  /* 0x00000004ff147299 */ /* 0x000fe40008011614 */
[----:B------:R-:W-:Y:S02]  /*1510*/  @UP2 USHF.R.U32.HI UR5, URZ, UR9, UR10 ;  /* 0x00000009ff052299 */ /* 0x000fe4000801160a */
[----:B------:R-:W-:Y:S01]  /*1520*/  UMOV UR7, UR19 ;  /* 0x0000001300077c82 */ /* 0x000fe20008000000 */
[----:B------:R-:W-:Y:S01]  /*1530*/  UMOV UR16, UR17 ;  /* 0x0000001100107c82 */ /* 0x000fe20008000000 */
[----:B------:R-:W-:-:S02]  /*1540*/  @UP2 USHF.R.U32.HI UR6, URZ, UR9, UR7 ;  /* 0x00000009ff062299 */ /* 0x000fc40008011607 */
[----:B------:R-:W-:Y:S02]  /*1550*/  USHF.R.U32.HI UR13, URZ, UR13, UR16 ;  /* 0x0000000dff0d7299 */ /* 0x000fe40008011610 */
[----:B------:R-:W-:Y:S02]  /*1560*/  USEL UR4, UR45, UR20, !UP0 ;  /* 0x000000142d047287 */ /* 0x000fe4000c000000 */
[----:B------:R-:W-:Y:S02]  /*1570*/  UIMAD UR7, UR5, UR23, URZ ;  /* 0x00000017050772a4 */ /* 0x000fe4000f8e02ff */
[----:B------:R-:W-:Y:S02]  /*1580*/  USEL UR5, UR46, UR13, !UP1 ;  /* 0x0000000d2e057287 */ /* 0x000fe4000c800000 */
[----:B------:R-:W-:Y:S02]  /*1590*/  UIMAD UR12, UR6, UR23, URZ ;  /* 0x00000017060c72a4 */ /* 0x000fe4000f8e02ff */
[----:B------:R-:W-:-:S02]  /*15a0*/  UISETP.GE.AND UP0, UPT, UR4, UR7, UPT ;  /* 0x000000070400728c */ /* 0x000fc4000bf06270 */
[----:B------:R-:W-:Y:S02]  /*15b0*/  UIMAD.WIDE.U32 UR10, UR4, UR8, URZ ;  /* 0x00000008040a72a5 */ /* 0x000fe4000f8e00ff */
[----:B------:R-:W-:Y:S02]  /*15c0*/  UISETP.GE.OR UP0, UPT, UR5, UR12, UP0 ;  /* 0x0000000c0500728c */ /* 0x000fe40008706670 */
[----:B------:R-:W-:Y:S02]  /*15d0*/  UIMAD.WIDE.U32 UR12, UR5, UR8, URZ ;  /* 0x00000008050c72a5 */ /* 0x000fe4000f8e00ff */
[----:B------:R-:W-:Y:S01]  /*15e0*/  UIADD3 UR10, UPT, UPT, -UR4, URZ, URZ ;  /* 0x000000ff040a7290 */ /* 0x000fe2000fffe1ff */
[----:B------:R-:W-:Y:S01]  /*15f0*/  UMOV UR8, UR11 ;  /* 0x0000000b00087c82 */ /* 0x000fe20008000000 */
[----:B------:R-:W-:Y:S02]  /*1600*/  UIADD3 UR11, UPT, UPT, -UR5, URZ, URZ ;  /* 0x000000ff050b7290 */ /* 0x000fe4000fffe1ff */
[----:B------:R-:W-:-:S03]  /*1610*/  USHF.R.U32.HI UR8, URZ, UR9, UR8 ;  /* 0x00000009ff087299 */ /* 0x000fc60008011608 */
[----:B------:R-:W-:Y:S01]  /*1620*/  @!UP0 UMOV UR7, UR13 ;  /* 0x0000000d00078c82 */ /* 0x000fe20008000000 */
[----:B------:R-:W-:Y:S02]  /*1630*/  UIMAD UR45, UR14, UR10, UR45 ;  /* 0x0000000a0e2d72a4 */ /* 0x000fe4000f8e022d */
[----:B------:R-:W-:Y:S02]  /*1640*/  USEL UR8, UR4, UR8, !UP2 ;  /* 0x0000000804087287 */ /* 0x000fe4000d000000 */
[----:B------:R-:W-:Y:S02]  /*1650*/  @!UP0 USHF.R.U32.HI UR7, URZ, UR9, UR7 ;  /* 0x00000009ff078299 */ /* 0x000fe40008011607 */
[----:B------:R-:W-:Y:S02]  /*1660*/  UIADD3 UR9, UPT, UPT, -UR8, URZ, URZ ;  /* 0x000000ff08097290 */ /* 0x000fe4000fffe1ff */
[----:B------:R-:W-:Y:S02]  /*1670*/  @!UP0 USEL UR7, UR5, UR7, !UP2 ;  /* 0x0000000705078287 */ /* 0x000fe4000d000000 */
[----:B------:R-:W-:-:S02]  /*1680*/  UIMAD UR9, UR23, UR9, UR4 ;  /* 0x00000009170972a4 */ /* 0x000fc4000f8e0204 */
[----:B------:R-:W-:Y:S02]  /*1690*/  @!UP0 UIADD3 UR8, UPT, UPT, UR8, -UR7, URZ ;  /* 0x8000000708088290 */ /* 0x000fe4000fffe0ff */
[----:B------:R-:W-:Y:S02]  /*16a0*/  @!UP0 UIMAD UR6, UR9, UR6, UR7 ;  /* 0x00000006090682a4 */ /* 0x000fe4000f8e0207 */
[----:B------:R-:W-:Y:S02]  /*16b0*/  @!UP0 UIMAD UR4, UR8, UR23, UR5 ;  /* 0x00000017080482a4 */ /* 0x000fe4000f8e0205 */
[----:B------:R-:W-:Y:S02]  /*16c0*/  UIMAD UR46, UR26, UR11, UR46 ;  /* 0x0000000b1a2e72a4 */ /* 0x000fe4000f8e022e */
[----:B------:R-:W-:Y:S01]  /*16d0*/  UIMAD UR45, UR4, UR14, UR45 ;  /* 0x0000000e042d72a4 */ /* 0x000fe2000f8e022d */
[----:B------:R-:W-:Y:S02]  /*16e0*/  @!UP0 UMOV UR5, UR6 ;  /* 0x0000000600058c82 */ /* 0x000fe40008000000 */
[----:B------:R-:W-:-:S12]  /*16f0*/  UIMAD UR46, UR5, UR26, UR46 ;  /* 0x0000001a052e72a4 */ /* 0x000fd8000f8e022e */
.L_x_19:
[----:B------:R-:W-:Y:S02]  /*1700*/  UISETP.NE.AND UP1, UPT, UR30, 0x1, UPT ;  /* 0x000000011e00788c */ /* 0x000fe4000bf25270 */
[----:B------:R-:W-:Y:S02]  /*1710*/  ULOP3.LUT UR24, UR24, 0xffff, URZ, 0xc0, !UPT ;  /* 0x0000ffff18187892 */ /* 0x000fe4000f8ec0ff */
[----:B------:R-:W-:Y:S02]  /*1720*/  ULOP3.LUT UR21, UR25, 0xffff, URZ, 0xc0, !UPT ;  /* 0x0000ffff19157892 */ /* 0x000fe4000f8ec0ff */
[----:B------:R-:W-:Y:S02]  /*1730*/  UISETP.NE.AND UP0, UPT, UR22, 0x2, UPT ;  /* 0x000000021600788c */ /* 0x000fe4000bf05270 */
[----:B------:R-:W-:Y:S02]  /*1740*/  ULOP3.LUT UR28, UR28, 0x1000, URZ, 0xc0, !UPT ;  /* 0x000010001c1c7892 */ /* 0x000fe4000f8ec0ff */
[----:B------:R-:W-:-:S02]  /*1750*/  ULOP3.LUT UR27, UR27, 0x1800, URZ, 0xc0, !UPT ;  /* 0x000018001b1b7892 */ /* 0x000fc4000f8ec0ff */
[----:B------:R-:W-:Y:S02]  /*1760*/  USHF.L.U32 UR24, UR32, UR24, URZ ;  /* 0x0000001820187299 */ /* 0x000fe400080006ff */
[----:B------:R-:W-:Y:S01]  /*1770*/  USHF.L.U32 UR21, UR31, UR21, URZ ;  /* 0x000000151f157299 */ /* 0x000fe200080006ff */
[----:B------:R-:W-:Y:S11]  /*1780*/  BRA.U UP1, `(.L_x_20) ;  /* 0x0000000101447547 */ /* 0x000ff6000b800000 */
[----:B------:R-:W2:Y:S01]  /*1790*/  LDCU.128 UR8, c[0x0][0xb10] ;  /* 0x00016200ff0877ac */ /* 0x000ea20008000c00 */
[----:B------:R-:W3:Y:S01]  /*17a0*/  LDCU UR12, c[0x0][0xb0c] ;  /* 0x00016180ff0c77ac */ /* 0x000ee20008000800 */
[----:B------:R-:W4:Y:S01]  /*17b0*/  LDCU UR13, c[0x0][0xb20] ;  /* 0x00016400ff0d77ac */ /* 0x000f220008000800 */
[----:B--2---:R-:W-:Y:S02]  /*17c0*/  UIMAD.WIDE.U32 UR6, UR46, UR8, URZ ;  /* 0x000000082e0672a5 */ /* 0x004fe4000f8e00ff */
[----:B------:R-:W-:Y:S02]  /*17d0*/  UIMAD.WIDE.U32 UR4, UR45, UR11, URZ ;  /* 0x0000000b2d0472a5 */ /* 0x000fe4000f8e00ff */
[----:B---3--:R-:W-:Y:S02]  /*17e0*/  UISETP.NE.AND UP2, UPT, UR12, 0x1, UPT ;  /* 0x000000010c00788c */ /* 0x008fe4000bf45270 */
[----:B------:R-:W-:Y:S01]  /*17f0*/  UISETP.NE.AND UP1, UPT, UR10, 0x1, UPT ;  /* 0x000000010a00788c */ /* 0x000fe2000bf25270 */
[----:B------:R-:W-:-:S02]  /*1800*/  UMOV UR6, UR7 ;  /* 0x0000000700067c82 */ /* 0x000fc40008000000 */
[----:B------:R-:W-:Y:S01]  /*1810*/  UMOV UR4, UR5 ;  /* 0x0000000500047c82 */ /* 0x000fe20008000000 */
[----:B------:R-:W-:Y:S02]  /*1820*/  USHF.R.U32.HI UR9, URZ, UR9, UR6 ;  /* 0x00000009ff097299 */ /* 0x000fe40008011606 */
[----:B----4-:R-:W-:Y:S02]  /*1830*/  USHF.R.U32.HI UR4, URZ, UR13, UR4 ;  /* 0x0000000dff047299 */ /* 0x010fe40008011604 */
[----:B------:R-:W-:Y:S02]  /*1840*/  USEL UR5, UR46, UR9, !UP2 ;  /* 0x000000092e057287 */ /* 0x000fe4000d000000 */
[----:B------:R-:W-:-:S04]  /*1850*/  USEL UR4, UR45, UR4, !UP1 ;  /* 0x000000042d047287 */ /* 0x000fc8000c800000 */
[----:B------:R-:W-:Y:S02]  /*1860*/  UIADD3 UR6, UPT, UPT, UR5, -UR4, URZ ;  /* 0x8000000405067290 */ /* 0x000fe4000fffe0ff */
[----:B------:R-:W-:Y:S02]  /*1870*/  UIADD3 UR4, UPT, UPT, -UR5, UR4, URZ ;  /* 0x0000000405047290 */ /* 0x000fe4000fffe1ff */
[----:B------:R-:W-:Y:S02]  /*1880*/  UIMAD UR45, UR6, UR10, UR45 ;  /* 0x0000000a062d72a4 */ /* 0x000fe4000f8e022d */
[----:B------:R-:W-:-:S12]  /*1890*/  UIMAD UR46, UR4, UR12, UR46 ;  /* 0x0000000c042e72a4 */ /* 0x000fd8000f8e022e */
.L_x_20:
[----:B------:R-:W-:Y:S05]  /*18a0*/  BRA.U !UP5, `(.L_x_21) ;  /* 0x000000010d0c7547 */ /* 0x000fea000b800000 */
[----:B------:R-:W-:Y:S01]  /*18b0*/  UCGABAR_WAIT ;  /* 0x0000000000007dc7 */ /* 0x000fe20008000000 */
[----:B------:R-:W-:Y:S01]  /*18c0*/  CCTL.IVALL ;  /* 0x00000000ff00798f */ /* 0x000fe20002000000 */
[----:B------:R-:W-:Y:S05]  /*18d0*/  BRA `(.L_x_22) ;  /* 0x0000000000047947 */ /* 0x000fea0003800000 */
.L_x_21:
[----:B------:R-:W-:Y:S06]  /*18e0*/  BAR.SYNC.DEFER_BLOCKING 0x0 ;  /* 0x0000000000007b1d */ /* 0x000fec0000010000 */
.L_x_22:
[----:B------:R-:W-:Y:S05]  /*18f0*/  BRA.U UP0, `(.L_x_23) ;  /* 0x0000001900187547 */ /* 0x000fea000b800000 */
[----:B------:R-:W2:Y:S01]  /*1900*/  LDCU UR6, c[0x0][0x38c] ;  /* 0x00007180ff0677ac */ /* 0x000ea20008000800 */
[----:B------:R-:W-:Y:S01]  /*1910*/  PLOP3.LUT P1, PT, PT, PT, UP3, 0x80, 0x8 ;  /* 0x000000000008781c */ /* 0x000fe20003f2f038 */
[----:B------:R-:W-:Y:S01]  /*1920*/  IMAD.MOV.U32 R12, RZ, RZ, 0x1 ;  /* 0x00000001ff0c7424 */ /* 0x000fe200078e00ff */
[----:B------:R-:W-:Y:S01]  /*1930*/  ISETP.EQ.OR P2, PT, R0, RZ, P3 ;  /* 0x000000ff0000720c */ /* 0x000fe20001f42670 */
[----:B------:R-:W-:Y:S01]  /*1940*/  UISETP.NE.AND UP1, UPT, UR22, URZ, UPT ;  /* 0x000000ff1600728c */ /* 0x000fe2000bf25270 */
[----:B------:R-:W-:Y:S02]  /*1950*/  PLOP3.LUT P1, PT, P1, PT, PT, 0x8, 0x80 ;  /* 0x000000000080781c */ /* 0x000fe40000f2e170 */
[----:B------:R-:W-:Y:S01]  /*1960*/  CS2R R10, SRZ ;  /* 0x00000000000a7805 */ /* 0x000fe2000001ff00 */
[----:B------:R-:W-:Y:S01]  /*1970*/  IMAD.MOV.U32 R9, RZ, RZ, RZ ;  /* 0x000000ffff097224 */ /* 0x000fe200078e00ff */
[----:B------:R-:W3:Y:S01]  /*1980*/  LDCU UR41, c[0x0][0x370] ;  /* 0x00006e00ff2977ac */ /* 0x000ee20008000800 */
[----:B------:R-:W-:Y:S01]  /*1990*/  IMAD.MOV.U32 R8, RZ, RZ, 0x1 ;  /* 0x00000001ff087424 */ /* 0x000fe200078e00ff */
[----:B------:R-:W4:Y:S01]  /*19a0*/  LDCU.64 UR30, c[0x0][0x348] ;  /* 0x00006900ff1e77ac */ /* 0x000f220008000a00 */
[----:B------:R-:W1:Y:S01]  /*19b0*/  LDCU UR39, c[0x0][0x374] ;  /* 0x00006e80ff2777ac */ /* 0x000e620008000800 */
[----:B--2---:R-:W-:-:S02]  /*19c0*/  UIADD3 UR5, UPT, UPT, UR6, 0x7f, URZ ;  /* 0x0000007f06057890 */ /* 0x004fc4000fffe0ff */
[----:B------:R-:W-:Y:S02]  /*19d0*/  UIADD3 UR50, UPT, UPT, UR6, 0xfe, URZ ;  /* 0x000000fe06327890 */ /* 0x000fe4000fffe0ff */
[----:B------:R-:W-:Y:S02]  /*19e0*/  USHF.R.S32.HI UR4, URZ, 0x1f, UR5 ;  /* 0x0000001fff047899 */ /* 0x000fe40008011405 */
[----:B------:R-:W-:Y:S02]  /*19f0*/  USEL UR26, UR34, 0x2, UP1 ;  /* 0x00000002221a7887 */ /* 0x000fe40008800000 */
[----:B------:R-:W-:Y:S02]  /*1a00*/  ULEA.HI UR4, UR4, UR5, URZ, 0x7 ;  /* 0x0000000504047291 */ /* 0x000fe4000f8f38ff */
[----:B------:R-:W-:Y:S02]  /*1a10*/  USHF.L.U32 UR5, UR29, 0x5, URZ ;  /* 0x000000051d057899 */ /* 0x000fe400080006ff */
[----:B------:R-:W-:-:S02]  /*1a20*/  USHF.R.S32.HI UR43, URZ, 0x7, UR4 ;  /* 0x00000007ff2b7899 */ /* 0x000fc40008011404 */
[----:B------:R-:W-:Y:S02]  /*1a30*/  UIADD3 UR4, UPT, UPT, UR6, -0x1, URZ ;  /* 0xffffffff06047890 */ /* 0x000fe4000fffe0ff */
[----:B------:R-:W-:Y:S02]  /*1a40*/  UISETP.LT.U32.AND UP0, UPT, UR43, 0xd, UPT ;  /* 0x0000000d2b00788c */ /* 0x000fe4000bf01070 */
[----:B------:R-:W-:Y:S02]  /*1a50*/  UISETP.GE.U32.AND UP2, UPT, UR4, -0xff, UPT ;  /* 0xffffff010400788c */ /* 0x000fe4000bf46070 */
[----:B------:R-:W-:Y:S02]  /*1a60*/  USEL UR42, UR43, 0xd, UP0 ;  /* 0x0000000d2b2a7887 */ /* 0x000fe40008000000 */
[----:B------:R-:W-:Y:S02]  /*1a70*/  ULOP3.LUT UR44, UR5, 0x20, URZ, 0xe2, !UPT ;  /* 0x00000020052c7892 */ /* 0x000fe4000f8ee2ff */
[----:B------:R-:W-:-:S02]  /*1a80*/  UIADD3 UR25, UPT, UPT, UR42, -0x1, URZ ;  /* 0xffffffff2a197890 */ /* 0x000fc4000fffe0ff */
[----:B------:R-:W-:Y:S01]  /*1a90*/  UIADD3 UR47, UPT, UPT, UR43, -UR42, URZ ;  /* 0x8000002a2b2f7290 */ /* 0x000fe2000fffe0ff */
[----:B------:R-:W-:Y:S02]  /*1aa0*/  UMOV UR5, URZ ;  /* 0x000000ff00057c82 */ /* 0x000fe40008000000 */
[----:B------:R-:W-:-:S04]  /*1ab0*/  @UP2 UIADD3 UR25, UPT, UPT, UR42, URZ, URZ ;  /* 0x000000ff2a192290 */ /* 0x000fc8000fffe0ff */
[----:B-1-34-:R-:W-:-:S12]  /*1ac0*/  UIADD3 UR25, UPT, UPT, UR25, 0x1, URZ ;  /* 0x0000000119197890 */ /* 0x01afd8000fffe0ff */
.L_x_43:
[----:B------:R-:W-:Y:S01]  /*1ad0*/  UISETP.NE.AND UP0, UPT, UR48, URZ, UPT ;  /* 0x000000ff3000728c */ /* 0x000fe2000bf05270 */
[----:B------:R-:W1:Y:S08]  /*1ae0*/  S2UR UR48, SR_CgaCtaId ;  /* 0x00000000003079c3 */ /* 0x000e700000008800 */
[----:B------:R-:W-:Y:S05]  /*1af0*/  BRA.U UP0, `(.L_x_24) ;  /* 0x0000000100347547 */ /* 0x000fea000b800000 */
[----:B------:R-:W2:Y:S01]  /*1b00*/  S2R R0, SR_CgaCtaId ;  /* 0x0000000000007919 */ /* 0x000ea20000008800 */
[----:B------:R-:W-:-:S04]  /*1b10*/  MOV R2, 0x400 ;  /* 0x0000040000027802 */ /* 0x000fc80000000f00 */
[----:B--2---:R-:W-:Y:S02]  /*1b20*/  LEA R0, R0, R2, 0x18 ;  /* 0x0000000200007211 */ /* 0x004fe400078ec0ff */
[----:B------:R-:W-:-:S03]  /*1b30*/  SHF.L.U32 R2, R8, 0x1f, RZ ;  /* 0x0000001f08027819 */ /* 0x000fc600000006ff */
[----:B------:R-:W-:-:S04]  /*1b40*/  IMAD R0, R9, 0x8, R0 ;  /* 0x0000000809007824 */ /* 0x000fc800078e0200 */
[----:B------:R-:W2:Y:S02]  /*1b50*/  SYNCS.PHASECHK.TRANS64.TRYWAIT P0, [R0+URZ+0x160], R2 ;  /* 0x00016002000075a7 */ /* 0x000ea400080011ff */
[----:B--2---:R-:W-:Y:S05]  /*1b60*/  @!P0 BRA `(.L_x_25) ;  /* 0x0000005400408947 */ /* 0x004fea0003800000 */
.L_x_112:
[----:B------:R-:W-:Y:S01]  /*1b70*/  VIADD R9, R9, 0x1 ;  /* 0x0000000109097836 */ /* 0x000fe20000000000 */
[----:B------:R2:W-:Y:S04]  /*1b80*/  SYNCS.ARRIVE.TRANS64.A1T0 RZ, [R0+URZ+0x150], RZ ;  /* 0x000150ff00ff79a7 */ /* 0x0005e800081000ff */
[----:B------:R-:W-:-:S04]  /*1b90*/  ISETP.NE.AND P0, PT, R9, 0x2, PT ;  /* 0x000000020900780c */ /* 0x000fc80003f05270 */
[----:B------:R-:W-:Y:S02]  /*1ba0*/  SEL R9, R9, RZ, P0 ;  /* 0x000000ff09097207 */ /* 0x000fe40000000000 */
[----:B--2---:R-:W-:-:S04]  /*1bb0*/  SEL R0, RZ, 0x1, P0 ;  /* 0x00000001ff007807 */ /* 0x004fc80000000000 */
[----:B------:R-:W-:-:S07]  /*1bc0*/  LOP3.LUT R8, R8, R0, RZ, 0x3c, !PT ;  /* 0x0000000008087212 */ /* 0x000fce00078e3cff */
.L_x_24:
[----:B------:R-:W-:Y:S01]  /*1bd0*/  UMOV UR6, 0x400 ;  /* 0x0000040000067882 */ /* 0x000fe20000000000 */
[----:B------:R-:W-:Y:S01]  /*1be0*/  SHF.L.U32 R0, R12, 0x1f, RZ ;  /* 0x0000001f0c007819 */ /* 0x000fe200000006ff */
[----:B-1----:R-:W-:Y:S02]  /*1bf0*/  ULEA UR6, UR48, UR6, 0x18 ;  /* 0x0000000630067291 */ /* 0x002fe4000f8ec0ff */
[----:B------:R-:W-:Y:S02]  /*1c00*/  UISETP.GE.U32.AND UP0, UPT, UR50, 0xff, UPT ;  /* 0x000000ff3200788c */ /* 0x000fe4000bf06070 */
[----:B------:R-:W-:Y:S02]  /*1c10*/  ULEA UR4, UR5, UR6, 0x3 ;  /* 0x0000000605047291 */ /* 0x000fe4000f8e18ff */
[----:B------:R-:W-:Y:S02]  /*1c20*/  ULEA UR11, UR45, UR49, 0x2 ;  /* 0x000000312d0b7291 */ /* 0x000fe4000f8e10ff */
[----:B------:R-:W-:-:S02]  /*1c30*/  ULEA UR35, UR46, UR44, 0x6 ;  /* 0x0000002c2e237291 */ /* 0x000fc4000f8e30ff */
[----:B------:R-:W-:Y:S01]  /*1c40*/  USHF.L.U32 UR11, UR11, 0x4, URZ ;  /* 0x000000040b0b7899 */ /* 0x000fe200080006ff */
[----:B------:R-:W-:Y:S02]  /*1c50*/  UMOV UR13, URZ ;  /* 0x000000ff000d7c82 */ /* 0x000fe40008000000 */
[----:B------:R1:W2:Y:S01]  /*1c60*/  SYNCS.PHASECHK.TRANS64.TRYWAIT P0, [UR4+0x68], R0 ;  /* 0x00006800ff0075a7 */ /* 0x0002a20008001104 */
[----:B------:R-:W-:Y:S08]  /*1c70*/  BRA.U !UP0, `(.L_x_26) ;  /* 0x0000000108c47547 */ /* 0x000ff0000b800000 */
[----:B------:R-:W-:Y:S01]  /*1c80*/  UMOV UR7, URZ ;  /* 0x000000ff00077c82 */ /* 0x000fe20008000000 */
[----:B------:R-:W-:-:S05]  /*1c90*/  UMOV UR4, UR5 ;  /* 0x0000000500047c82 */ /* 0x000fca0008000000 */
.L_x_32:
[----:B------:R-:W-:Y:S01]  /*1ca0*/  ULEA UR33, UR4, UR6, 0x3 ;  /* 0x0000000604217291 */ /* 0x000fe2000f8e18ff */
[----:B------:R-:W-:Y:S01]  /*1cb0*/  @!P3 MOV R2, 0x4000 ;  /* 0x000040000002b802 */ /* 0x000fe20000000f00 */
[----:B--2-4-:R-:W-:Y:S10]  /*1cc0*/  @P0 BRA `(.L_x_27) ;  /* 0x00000000000c0947 */ /* 0x014ff40003800000 */
[----:B------:R-:W-:-:S04]  /*1cd0*/  SHF.L.U32 R3, R12, 0x1f, RZ ;  /* 0x0000001f0c037819 */ /* 0x000fc800000006ff */
[----:B------:R-:W2:Y:S02]  /*1ce0*/  SYNCS.PHASECHK.TRANS64.TRYWAIT P0, [UR33+0x68], R3 ;  /* 0x00006803ff0075a7 */ /* 0x000ea40008001121 */
[----:B--2---:R-:W-:Y:S05]  /*1cf0*/  @!P0 BRA `(.L_x_28) ;  /* 0x0000005000f08947 */ /* 0x004fea0003800000 */
.L_x_27:
[----:B------:R2:W-:Y:S01]  /*1d00*/  @!P3 SYNCS.ARRIVE.TRANS64 RZ, [UR33], R2 ;  /* 0x00000002ffffb9a7 */ /* 0x0005e20008000021 */
[----:B------:R-:W-:-:S04]  /*1d10*/  ULOP3.LUT UR5, UR26, 0x2, URZ, 0xfc, !UPT ;  /* 0x000000021a057892 */ /* 0x000fc8000f8efcff */
[----:B------:R-:W-:-:S09]  /*1d20*/  UISETP.NE.AND UP0, UPT, UR5, 0x2, UPT ;  /* 0x000000020500788c */ /* 0x000fd2000bf05270 */
[----:B------:R-:W-:Y:S05]  /*1d30*/  BRA.U UP0, `(.L_x_29) ;  /* 0x0000000100047547 */ /* 0x000fea000b800000 */
[----:B------:R-:W-:Y:S05]  /*1d40*/  BPT.TRAP 0x1 ;  /* 0x000000040000795c */ /* 0x000fea0000300000 */
.L_x_29:
[----:B------:R-:W-:Y:S04]  /*1d50*/  BSSY.RECONVERGENT B0, `(.L_x_30) ;  /* 0x0000003000007945 */ /* 0x000fe80003800200 */
[----:B------:R-:W-:Y:S05]  /*1d60*/  @P2 BRA `(.L_x_31) ;  /* 0x0000000000042947 */ /* 0x000fea0003800000 */
[----:B------:R-:W-:Y:S05]  /*1d70*/  BPT.TRAP 0x1 ;  /* 0x000000040000795c */ /* 0x000fea0000300000 */
.L_x_31:
[----:B------:R-:W-:Y:S05]  /*1d80*/  BSYNC.RECONVERGENT B0 ;  /* 0x0000000000007941 */ /* 0x000fea0003800200 */
.L_x_30:
[----:B------:R-:W-:Y:S02]  /*1d90*/  UIADD3 UR5, UPT, UPT, UR4, 0x1, URZ ;  /* 0x0000000104057890 */ /* 0x000fe4000fffe0ff */
[----:B------:R-:W-:Y:S02]  /*1da0*/  USHF.L.U32 UR4, UR4, 0xd, URZ ;  /* 0x0000000d04047899 */ /* 0x000fe400080006ff */
[----:B------:R-:W-:Y:S02]  /*1db0*/  UISETP.NE.AND UP0, UPT, UR5, 0xd, UPT ;  /* 0x0000000d0500788c */ /* 0x000fe4000bf05270 */
[----:B------:R-:W-:Y:S02]  /*1dc0*/  USHF.L.U32 UR34, UR7, 0x7, URZ ;  /* 0x0000000707227899 */ /* 0x000fe400080006ff */
[----:B------:R-:W-:Y:S02]  /*1dd0*/  USEL UR9, URZ, 0x1, UP0 ;  /* 0x00000001ff097887 */ /* 0x000fe40008000000 */
[----:B------:R-:W-:-:S02]  /*1de0*/  USEL UR5, UR5, URZ, UP0 ;  /* 0x000000ff05057287 */ /* 0x000fc40008000000 */
[----:B------:R-:W-:Y:S02]  /*1df0*/  UIADD3 UR14, UP0, UPT, UR30, 0x180, URZ ;  /* 0x000001801e0e7890 */ /* 0x000fe4000ff1e0ff */
[----:B------:R-:W-:Y:S01]  /*1e00*/  ULEA UR8, UR5, UR6, 0x3 ;  /* 0x0000000605087291 */ /* 0x000fe2000f8e18ff */
[----:B------:R-:W-:Y:S01]  /*1e10*/  LOP3.LUT R12, R12, UR9, RZ, 0x3c, !PT ;  /* 0x000000090c0c7c12 */ /* 0x000fe2000f8e3cff */
[----:B------:R-:W-:Y:S02]  /*1e20*/  UIADD3 UR7, UPT, UPT, UR7, 0x1, URZ ;  /* 0x0000000107077890 */ /* 0x000fe4000fffe0ff */
[----:B------:R-:W-:Y:S01]  /*1e30*/  UIADD3 UR16, UP1, UPT, UR30, 0x80, URZ ;  /* 0x000000801e107890 */ /* 0x000fe2000ff3e0ff */
[----:B-1----:R-:W-:Y:S01]  /*1e40*/  SHF.L.U32 R0, R12, 0x1f, RZ ;  /* 0x0000001f0c007819 */ /* 0x002fe200000006ff */
[----:B------:R-:W-:Y:S02]  /*1e50*/  ULOP3.LUT UR32, UR28, UR4, URZ, 0xfc, !UPT ;  /* 0x000000041c207292 */ /* 0x000fe4000f8efcff */
[----:B------:R-:W-:Y:S01]  /*1e60*/  UIADD3.X UR15, UPT, UPT, URZ, UR31, URZ, UP0, !UPT ;  /* 0x0000001fff0f7290 */ /* 0x000fe200087fe4ff */
[----:B------:R3:W4:Y:S01]  /*1e70*/  SYNCS.PHASECHK.TRANS64.TRYWAIT P0, [UR8+0x68], R0 ;  /* 0x00006800ff0075a7 */ /* 0x0007220008001108 */
[----:B------:R-:W-:-:S02]  /*1e80*/  ULOP3.LUT UR8, UR27, UR4, URZ, 0xfc, !UPT ;  /* 0x000000041b087292 */ /* 0x000fc4000f8efcff */
[----:B------:R-:W-:Y:S02]  /*1e90*/  UISETP.NE.AND UP0, UPT, UR7, UR25, UPT ;  /* 0x000000190700728c */ /* 0x000fe4000bf05270 */
[----:B------:R-:W-:Y:S02]  /*1ea0*/  UIADD3.X UR17, UPT, UPT, URZ, UR31, URZ, UP1, !UPT ;  /* 0x0000001fff117290 */ /* 0x000fe40008ffe4ff */
[----:B------:R-:W-:Y:S02]  /*1eb0*/  UIADD3 UR32, UPT, UPT, UR6, 0x2400, UR32 ;  /* 0x0000240006207890 */ /* 0x000fe4000fffe020 */
[----:B------:R-:W-:Y:S02]  /*1ec0*/  UPRMT UR13, URZ, 0x5410, UR24 ;  /* 0x00005410ff0d7896 */ /* 0x000fe40008000018 */
[----:B------:R-:W-:Y:S02]  /*1ed0*/  UIADD3 UR8, UPT, UPT, UR6, 0x1c400, UR8 ;  /* 0x0001c40006087890 */ /* 0x000fe4000fffe008 */
[----:B------:R-:W-:Y:S01]  /*1ee0*/  UPRMT UR4, URZ, 0x5410, UR21 ;  /* 0x00005410ff047896 */ /* 0x000fe20008000015 */
[----:B------:R-:W-:Y:S01]  /*1ef0*/  UMOV UR18, 0x0 ;  /* 0x0000000000127882 */ /* 0x000fe20000000000 */
[----:B------:R-:W-:Y:S01]  /*1f00*/  UMOV UR19, 0x10000000 ;  /* 0x1000000000137882 */ /* 0x000fe20000000000 */
[----:B------:R-:W-:Y:S01]  /*1f10*/  UMOV UR12, UR36 ;  /* 0x00000024000c7c82 */ /* 0x000fe20008000000 */
[----:B------:R-:W-:Y:S01]  /*1f20*/  UMOV UR9, UR33 ;  /* 0x0000002100097c82 */ /* 0x000fe20008000000 */
[----:B------:R-:W-:Y:S01]  /*1f30*/  UMOV UR10, UR34 ;  /* 0x00000022000a7c82 */ /* 0x000fe20008000000 */
[----:B------:R1:W-:Y:S03]  /*1f40*/  UTMALDG.3D.MULTICAST [UR32], [UR16], UR13, desc[UR18] ;  /* 0x00001220100073b4 */ /* 0x0003e6000801180d */
[----:B------:R2:W-:Y:S01]  /*1f50*/  UTMALDG.3D.MULTICAST [UR8], [UR14], UR4, desc[UR18] ;  /* 0x000012080e0073b4 */ /* 0x0005e20008011804 */
[----:B-1----:R-:W-:Y:S01]  /*1f60*/  UMOV UR13, UR25 ;  /* 0x00000019000d7c82 */ /* 0x002fe20008000000 */
[----:B--2---:R-:W-:Y:S01]  /*1f70*/  UMOV UR4, UR5 ;  /* 0x0000000500047c82 */ /* 0x004fe20008000000 */
[----:B---3--:R-:W-:Y:S05]  /*1f80*/  BRA.U UP0, `(.L_x_32) ;  /* 0xfffffffd00447547 */ /* 0x008fea000b83ffff */
.L_x_26:
[----:B------:R-:W-:Y:S01]  /*1f90*/  ULEA UR4, UR5, UR6, 0x3 ;  /* 0x0000000605047291 */ /* 0x000fe2000f8e18ff */
[----:B-1----:R-:W-:Y:S01]  /*1fa0*/  SHF.L.U32 R0, R12, 0x1f, RZ ;  /* 0x0000001f0c007819 */ /* 0x002fe200000006ff */
[----:B------:R-:W-:Y:S01]  /*1fb0*/  @!P1 SYNCS.ARRIVE.TRANS64.A1T0 RZ, [UR6+0xe8], RZ ;  /* 0x0000e8ffffff99a7 */ /* 0x000fe20008100006 */
[----:B------:R-:W-:-:S06]  /*1fc0*/  UISETP.GT.AND UP0, UPT, UR43, UR42, UPT ;  /* 0x0000002a2b00728c */ /* 0x000fcc000bf04270 */
[----:B--2-4-:R1:W2:Y:S03]  /*1fd0*/  SYNCS.PHASECHK.TRANS64.TRYWAIT P0, [UR4+0x68], R0 ;  /* 0x00006800ff0075a7 */ /* 0x0142a60008001104 */
[----:B------:R-:W-:Y:S05]  /*1fe0*/  BRA.U !UP0, `(.L_x_33) ;  /* 0x0000000108c87547 */ /* 0x000fea000b800000 */
[----:B------:R-:W-:Y:S01]  /*1ff0*/  UIADD3 UR29, UPT, UPT, UR47, UR13, URZ ;  /* 0x0000000d2f1d7290 */ /* 0x000fe2000fffe0ff */
[----:B------:R-:W-:-:S11]  /*2000*/  UMOV UR4, UR5 ;  /* 0x0000000500047c82 */ /* 0x000fd60008000000 */
.L_x_39:
[----:B------:R-:W-:Y:S01]  /*2010*/  ULEA UR17, UR4, UR6, 0x3 ;  /* 0x0000000604117291 */ /* 0x000fe2000f8e18ff */
[----:B--2---:R-:W-:Y:S01]  /*2020*/  @!P3 MOV R2, 0x4000 ;  /* 0x000040000002b802 */ /* 0x004fe20000000f00 */
[----:B--2-4-:R-:W-:Y:S10]  /*2030*/  @P0 BRA `(.L_x_34) ;  /* 0x00000000000c0947 */ /* 0x014ff40003800000 */
[----:B------:R-:W-:-:S04]  /*2040*/  SHF.L.U32 R3, R12, 0x1f, RZ ;  /* 0x0000001f0c037819 */ /* 0x000fc800000006ff */
[----:B------:R-:W2:Y:S02]  /*2050*/  SYNCS.PHASECHK.TRANS64.TRYWAIT P0, [UR17+0x68], R3 ;  /* 0x00006803ff0075a7 */ /* 0x000ea40008001111 */
[----:B--2---:R-:W-:Y:S05]  /*2060*/  @!P0 BRA `(.L_x_35) ;  /* 0x00000050002c8947 */ /* 0x004fea0003800000 */
.L_x_34:
[----:B------:R2:W-:Y:S01]  /*2070*/  @!P3 SYNCS.ARRIVE.TRANS64 RZ, [UR17], R2 ;  /* 0x00000002ffffb9a7 */ /* 0x0005e20008000011 */
[----:B------:R-:W-:-:S04]  /*2080*/  ULOP3.LUT UR5, UR26, 0x2, URZ, 0xfc, !UPT ;  /* 0x000000021a057892 */ /* 0x000fc8000f8efcff */
[----:B------:R-:W-:-:S09]  /*2090*/  UISETP.NE.AND UP0, UPT, UR5, 0x2, UPT ;  /* 0x000000020500788c */ /* 0x000fd2000bf05270 */
[----:B------:R-:W-:Y:S05]  /*20a0*/  BRA.U UP0, `(.L_x_36) ;  /* 0x0000000100047547 */ /* 0x000fea000b800000 */
[----:B------:R-:W-:Y:S05]  /*20b0*/  BPT.TRAP 0x1 ;  /* 0x000000040000795c */ /* 0x000fea0000300000 */
.L_x_36:
[----:B------:R-:W-:Y:S04]  /*20c0*/  BSSY.RECONVERGENT B0, `(.L_x_37) ;  /* 0x0000003000007945 */ /* 0x000fe80003800200 */
[----:B------:R-:W-:Y:S05]  /*20d0*/  @P2 BRA `(.L_x_38) ;  /* 0x0000000000042947 */ /* 0x000fea0003800000 */
[----:B------:R-:W-:Y:S05]  /*20e0*/  BPT.TRAP 0x1 ;  /* 0x000000040000795c */ /* 0x000fea0000300000 */
.L_x_38:
[----:B------:R-:W-:Y:S05]  /*20f0*/  BSYNC.RECONVERGENT B0 ;  /* 0x0000000000007941 */ /* 0x000fea0003800200 */
.L_x_37:
        /* <DEDUP_REMOVED lines=17> */
[----:B------:R-:W-:Y:S02]  /*2210*/  UIADD3 UR16, UPT, UPT, UR6, 0x2400, UR16 ;  /* 0x0000240006107890 */ /* 0x000fe4000fffe010 */
[----:B------:R-:W-:Y:S02]  /*2220*/  UIADD3.X UR15, UPT, UPT, URZ, UR31, URZ, UP1, !UPT ;  /* 0x0000001fff0f7290 */ /* 0x000fe40008ffe4ff */
        /* <DEDUP_REMOVED lines=8> */
[----:B------:R-:W-:Y:S01]  /*22b0*/  UMOV UR9, UR17 ;  /* 0x0000001100097c82 */ /* 0x000fe20008000000 */
[----:B------:R-:W-:Y:S01]  /*22c0*/  UMOV UR10, UR18 ;  /* 0x00000012000a7c82 */ /* 0x000fe20008000000 */
[----:B------:R-:W-:Y:S01]  /*22d0*/  UTMALDG.3D.MULTICAST [UR16], [UR14], UR7, desc[UR32] ;  /* 0x000020100e0073b4 */ /* 0x000fe20008011807 */
[----:B------:R1:W-:Y:S02]  /*22e0*/  UTMALDG.3D.MULTICAST [UR8], [UR22], UR4, desc[UR32] ;  /* 0x00002008160073b4 */ /* 0x0003e40008011804 */
[----:B-1----:R-:W-:Y:S01]  /*22f0*/  UMOV UR4, UR5 ;  /* 0x0000000500047c82 */ /* 0x002fe20008000000 */
[----:B---3--:R-:W-:Y:S05]  /*2300*/  BRA.U UP0, `(.L_x_39) ;  /* 0xfffffffd00407547 */ /* 0x008fea000b83ffff */
.L_x_33:
[C---:B------:R-:W-:Y:S01]  /*2310*/  LEA R3, R11.reuse, UR6, 0x3 ;  /* 0x000000060b037c11 */ /* 0x040fe2000f8e18ff */
[----:B------:R-:W-:Y:S01]  /*2320*/  NOP ;  /* 0x0000000000007918 */ /* 0x000fe20000000000 */
[----:B-1----:R-:W-:Y:S02]  /*2330*/  SHF.L.U32 R0, R10, 0x1f, RZ ;  /* 0x0000001f0a007819 */ /* 0x002fe400000006ff */
[----:B------:R-:W-:Y:S02]  /*2340*/  LEA R4, R11, UR6, 0x4 ;  /* 0x000000060b047c11 */ /* 0x000fe4000f8e20ff */
[----:B--2-4-:R-:W1:Y:S02]  /*2350*/  SYNCS.PHASECHK.TRANS64.TRYWAIT P0, [R3+URZ+0xf0], R0 ;  /* 0x0000f000030075a7 */ /* 0x014e6400080011ff */
[----:B-1----:R-:W-:Y:S05]  /*2360*/  @!P0 BRA `(.L_x_40) ;  /* 0x0000004c00848947 */ /* 0x002fea0003800000 */
.L_x_115:
[----:B------:R-:W2:Y:S01]  /*2370*/  LDS.128 R4, [R4+0x180] ;  /* 0x0001800004047984 */ /* 0x000ea20000000c00 */
[----:B------:R-:W-:Y:S01]  /*2380*/  UISETP.GE.AND UP0, UPT, UR40, 0x1, UPT ;  /* 0x000000012800788c */ /* 0x000fe2000bf06270 */
[----:B------:R-:W-:Y:S01]  /*2390*/  @!PT LDS RZ, [RZ] ;  /* 0x00000000fffff984 */ /* 0x000fe20000000800 */
[----:B------:R-:W-:Y:S01]  /*23a0*/  @!PT LDS RZ, [RZ] ;  /* 0x00000000fffff984 */ /* 0x000fe20000000800 */
[----:B------:R-:W-:Y:S01]  /*23b0*/  @!PT LDS RZ, [RZ] ;  /* 0x00000000fffff984 */ /* 0x000fe20000000800 */
[----:B------:R-:W-:Y:S01]  /*23c0*/  @!PT LDS RZ, [RZ] ;  /* 0x00000000fffff984 */ /* 0x000fe20000000800 */
[----:B------:R3:W-:Y:S06]  /*23d0*/  MEMBAR.ALL.CTA ;  /* 0x0000000000007992 */ /* 0x0007ec0000008000 */
[----:B---3--:R-:W3:Y:S01]  /*23e0*/  FENCE.VIEW.ASYNC.S ;  /* 0x00000000000073c6 */ /* 0x008ee20000000000 */
[----:B--2---:R-:W-:-:S13]  /*23f0*/  LOP3.LUT P0, RZ, R6, 0x1, RZ, 0xc0, !PT ;  /* 0x0000000106ff7812 */ /* 0x004fda000780c0ff */
[----:B---3--:R-:W-:Y:S01]  /*2400*/  VOTEU.ANY UP1, P0 ;  /* 0x0000000000ff7886 */ /* 0x008fe20000020100 */
[----:B------:R-:W-:-:S13]  /*2410*/  PLOP3.LUT P0, PT, PT, PT, UP1, 0x80, 0x8 ;  /* 0x000000000008781c */ /* 0x000fda0003f0f018 */
[----:B-1----:R-:W-:Y:S02]  /*2420*/  @P0 LOP3.LUT R0, R5, 0xffff, RZ, 0xc0, !PT ;  /* 0x0000ffff05000812 */ /* 0x002fe400078ec0ff */
[----:B------:R-:W-:Y:S02]  /*2430*/  @P0 MOV R2, R4 ;  /* 0x0000000400020202 */ /* 0x000fe40000000f00 */
[----:B------:R-:W-:Y:S01]  /*2440*/  @P0 R2UR UR7, R0 ;  /* 0x00000000000702ca */ /* 0x000fe200000e0000 */
[----:B------:R-:W-:Y:S01]  /*2450*/  VIADD R0, R3, 0x100 ;  /* 0x0000010003007836 */ /* 0x000fe20000000000 */
[----:B------:R-:W-:Y:S02]  /*2460*/  @P0 SHF.R.U32.HI R4, RZ, 0x10, R5 ;  /* 0x00000010ff040819 */ /* 0x000fe40000011605 */
[----:B------:R-:W-:Y:S02]  /*2470*/  @P0 R2UR UR8, R2 ;  /* 0x00000000020802ca */ /* 0x000fe400000e0000 */
[----:B------:R-:W-:-:S02]  /*2480*/  PRMT R0, RZ, 0x654, R0 ;  /* 0x00000654ff007816 */ /* 0x000fc40000000000 */
[----:B------:R-:W-:Y:S02]  /*2490*/  @P0 R2UR UR4, R4 ;  /* 0x00000000040402ca */ /* 0x000fe400000e0000 */
[----:B------:R1:W-:Y:S03]  /*24a0*/  SYNCS.ARRIVE.TRANS64.RED.A1T0 RZ, [R0+URZ], RZ ;  /* 0x000000ff00ff79a7 */ /* 0x0003e600081004ff */
[----:B------:R-:W-:-:S04]  /*24b0*/  @UP1 UMOV UR37, UR7 ;  /* 0x0000000700251c82 */ /* 0x000fc80008000000 */
[----:B------:R-:W-:-:S04]  /*24c0*/  @UP1 UMOV UR38, UR8 ;  /* 0x0000000800261c82 */ /* 0x000fc80008000000 */
[----:B------:R-:W-:Y:S01]  /*24d0*/  @UP1 UMOV UR36, UR4 ;  /* 0x0000000400241c82 */ /* 0x000fe20008000000 */
[----:B------:R-:W-:Y:S05]  /*24e0*/  BRA.U !UP0, `(.L_x_41) ;  /* 0x0000000108d47547 */ /* 0x000fea000b800000 */
[----:B------:R-:W2:Y:S01]  /*24f0*/  LDCU.128 UR12, c[0x0][0xb10] ;  /* 0x00016200ff0c77ac */ /* 0x000ea20008000c00 */
[----:B------:R-:W3:Y:S01]  /*2500*/  LDCU UR29, c[0x0][0xb20] ;  /* 0x00016400ff1d77ac */ /* 0x000ee20008000800 */
[----:B------:R-:W4:Y:S01]  /*2510*/  LDCU UR20, c[0x0][0xb0c] ;  /* 0x00016180ff1477ac */ /* 0x000f220008000800 */
[----:B------:R-:W1:Y:S01]  /*2520*/  LDCU.64 UR10, c[0x0][0xb28] ;  /* 0x00016500ff0a77ac */ /* 0x000e620008000a00 */
[----:B------:R-:W-:Y:S02]  /*2530*/  UISETP.NE.AND UP3, UPT, UR40, 0x1, UPT ;  /* 0x000000012800788c */ /* 0x000fe4000bf65270 */
[----:B--2---:R-:W-:Y:S02]  /*2540*/  UIMAD.WIDE.U32 UR16, UR39, UR15, URZ ;  /* 0x0000000f271072a5 */ /* 0x004fe4000f8e00ff */
[----:B------:R-:W-:Y:S02]  /*2550*/  UIMAD.WIDE.U32 UR8, UR41, UR12, URZ ;  /* 0x0000000c290872a5 */ /* 0x000fe4000f8e00ff */
[----:B------:R-:W-:-:S02]  /*2560*/  UISETP.NE.AND UP0, UPT, UR14, 0x1, UPT ;  /* 0x000000010e00788c */ /* 0x000fc4000bf05270 */
[----:B------:R-:W-:Y:S01]  /*2570*/  UIMAD.WIDE.U32 UR22, UR37, UR15, URZ ;  /* 0x0000000f251672a5 */ /* 0x000fe2000f8e00ff */
[----:B------:R-:W-:Y:S02]  /*2580*/  UMOV UR16, UR17 ;  /* 0x0000001100107c82 */ /* 0x000fe40008000000 */
[----:B------:R-:W-:Y:S01]  /*2590*/  UMOV UR8, UR9 ;  /* 0x0000000900087c82 */ /* 0x000fe20008000000 */
[----:B---3--:R-:W-:Y:S02]  /*25a0*/  USHF.R.U32.HI UR16, URZ, UR29, UR16 ;  /* 0x0000001dff107299 */ /* 0x008fe40008011610 */
[----:B----4-:R-:W-:Y:S02]  /*25b0*/  UISETP.NE.AND UP2, UPT, UR20, 0x1, UPT ;  /* 0x000000011400788c */ /* 0x010fe4000bf45270 */
[----:B------:R-:W-:Y:S02]  /*25c0*/  USHF.R.U32.HI UR8, URZ, UR13, UR8 ;  /* 0x0000000dff087299 */ /* 0x000fe40008011608 */
[----:B------:R-:W-:-:S02]  /*25d0*/  USEL UR7, UR39, UR16, !UP0 ;  /* 0x0000001027077287 */ /* 0x000fc4000c000000 */
[----:B------:R-:W-:Y:S02]  /*25e0*/  USEL UR8, UR41, UR8, !UP2 ;  /* 0x0000000829087287 */ /* 0x000fe4000d000000 */
[----:B-1----:R-:W-:Y:S01]  /*25f0*/  UIMAD.WIDE.U32 UR16, UR7, UR10, URZ ;  /* 0x0000000a071072a5 */ /* 0x002fe2000f8e00ff */
[----:B------:R-:W-:Y:S01]  /*2600*/  UMOV UR4, UR23 ;  /* 0x0000001700047c82 */ /* 0x000fe20008000000 */
[----:B------:R-:W-:Y:S02]  /*2610*/  UIMAD.WIDE.U32 UR18, UR38, UR12, URZ ;  /* 0x0000000c261272a5 */ /* 0x000fe4000f8e00ff */
[----:B------:R-:W-:-:S03]  /*2620*/  UIMAD.WIDE.U32 UR22, UR8, UR10, URZ ;  /* 0x0000000a081672a5 */ /* 0x000fc6000f8e00ff */
[----:B------:R-:W-:Y:S01]  /*2630*/  UMOV UR16, UR17 ;  /* 0x0000001100107c82 */ /* 0x000fe20008000000 */
[----:B------:R-:W-:Y:S02]  /*2640*/  USHF.R.U32.HI UR4, URZ, UR29, UR4 ;  /* 0x0000001dff047299 */ /* 0x000fe40008011604 */
[----:B------:R-:W-:Y:S01]  /*2650*/  @UP3 USHF.R.U32.HI UR7, URZ, UR11, UR16 ;  /* 0x0000000bff073299 */ /* 0x000fe20008011610 */
[----:B------:R-:W-:Y:S01]  /*2660*/  UMOV UR18, UR19 ;  /* 0x0000001300127c82 */ /* 0x000fe20008000000 */
[----:B------:R-:W-:Y:S01]  /*2670*/  UMOV UR22, UR23 ;  /* 0x0000001700167c82 */ /* 0x000fe20008000000 */
[----:B------:R-:W-:Y:S02]  /*2680*/  USHF.R.U32.HI UR13, URZ, UR13, UR18 ;  /* 0x0000000dff0d7299 */ /* 0x000fe40008011612 */
[----:B------:R-:W-:Y:S02]  /*2690*/  USEL UR4, UR37, UR4, !UP0 ;  /* 0x0000000425047287 */ /* 0x000fe4000c000000 */
[----:B------:R-:W-:-:S02]  /*26a0*/  @UP3 USHF.R.U32.HI UR8, URZ, UR11, UR22 ;  /* 0x0000000bff083299 */ /* 0x000fc40008011616 */
[----:B------:R-:W-:Y:S02]  /*26b0*/  UIMAD UR9, UR40, UR7, URZ ;  /* 0x00000007280972a4 */ /* 0x000fe4000f8e02ff */
[----:B------:R-:W-:Y:S02]  /*26c0*/  USEL UR7, UR38, UR13, !UP2 ;  /* 0x0000000d26077287 */ /* 0x000fe4000d000000 */
[----:B------:R-:W-:Y:S02]  /*26d0*/  UIMAD UR12, UR40, UR8, URZ ;  /* 0x00000008280c72a4 */ /* 0x000fe4000f8e02ff */
[----:B------:R-:W-:Y:S02]  /*26e0*/  UISETP.GE.AND UP0, UPT, UR4, UR9, UPT ;  /* 0x000000090400728c */ /* 0x000fe4000bf06270 */
[----:B------:R-:W-:Y:S02]  /*26f0*/  UIMAD.WIDE.U32 UR16, UR4, UR10, URZ ;  /* 0x0000000a041072a5 */ /* 0x000fe4000f8e00ff */
[----:B------:R-:W-:-:S02]  /*2700*/  UISETP.GE.OR UP0, UPT, UR7, UR12, UP0 ;  /* 0x0000000c0700728c */ /* 0x000fc40008706670 */
        /* <DEDUP_REMOVED lines=19> */
.L_x_41:
[----:B------:R-:W2:Y:S02]  /*2840*/  LDCU UR4, c[0x0][0xb30] ;  /* 0x00016600ff0477ac */ /* 0x000ea40008000800 */
[----:B--2---:R-:W-:-:S09]  /*2850*/  UISETP.NE.AND UP0, UPT, UR4, 0x1, UPT ;  /* 0x000000010400788c */ /* 0x004fd2000bf05270 */
[----:B------:R-:W-:Y:S05]  /*2860*/  BRA.U UP0, `(.L_x_42) ;  /* 0x0000000100447547 */ /* 0x000fea000b800000 */
        /* <DEDUP_REMOVED lines=17> */
.L_x_42:
[----:B------:R-:W-:Y:S01]  /*2980*/  VIADD R11, R11, 0x1 ;  /* 0x000000010b0b7836 */ /* 0x000fe20000000000 */
[----:B------:R-:W-:Y:S01]  /*2990*/  PLOP3.LUT P1, PT, PT, PT, PT, 0x80, 0x8 ;  /* 0x000000000008781c */ /* 0x000fe20003f2f070 */
[----:B------:R-:W-:Y:S02]  /*29a0*/  UIADD3 UR46, UPT, UPT, UR38, UR57, URZ ;  /* 0x00000039262e7290 */ /* 0x000fe4000fffe0ff */
[----:B------:R-:W-:Y:S01]  /*29b0*/  UIADD3 UR45, UPT, UPT, UR37, UR60, URZ ;  /* 0x0000003c252d7290 */ /* 0x000fe2000fffe0ff */
[----:B------:R-:W-:-:S04]  /*29c0*/  ISETP.NE.AND P0, PT, R11, 0x2, PT ;  /* 0x000000020b00780c */ /* 0x000fc80003f05270 */
[----:B-1----:R-:W-:Y:S02]  /*29d0*/  SEL R0, RZ, 0x1, P0 ;  /* 0x00000001ff007807 */ /* 0x002fe40000000000 */
[----:B------:R-:W-:Y:S02]  /*29e0*/  SEL R11, R11, RZ, P0 ;  /* 0x000000ff0b0b7207 */ /* 0x000fe40000000000 */
[----:B------:R-:W-:Y:S01]  /*29f0*/  LOP3.LUT R10, R10, R0, RZ, 0x3c, !PT ;  /* 0x000000000a0a7212 */ /* 0x000fe200078e3cff */
[----:B------:R-:W-:Y:S06]  /*2a00*/  BRA.U UP1, `(.L_x_43) ;  /* 0xfffffff101307547 */ /* 0x000fec000b83ffff */
[----:B------:R-:W-:Y:S01]  /*2a10*/  UIADD3 UR7, UPT, UPT, UR6, 0x68, URZ ;  /* 0x0000006806077890 */ /* 0x000fe2000fffe0ff */
[----:B------:R-:W-:-:S03]  /*2a20*/  SHF.L.U32 R2, R12, 0x1f, RZ ;  /* 0x0000001f0c027819 */ /* 0x000fc600000006ff */
[----:B------:R-:W-:-:S09]  /*2a30*/  ULEA UR4, UR5, UR7, 0x3 ;  /* 0x0000000705047291 */ /* 0x000fd2000f8e18ff */
[----:B------:R-:W1:Y:S02]  /*2a40*/  SYNCS.PHASECHK.TRANS64.TRYWAIT P0, [UR4], R2 ;  /* 0x00000002ff0075a7 */ /* 0x000e640008001104 */
[----:B-1----:R-:W-:Y:S05]  /*2a50*/  @!P0 BRA `(.L_x_44) ;  /* 0x0000004400dc8947 */ /* 0x002fea0003800000 */
.L_x_117:
[----:B------:R-:W-:-:S04]  /*2a60*/  UIADD3 UR4, UPT, UPT, UR5, 0x1, URZ ;  /* 0x0000000105047890 */ /* 0x000fc8000fffe0ff */
[----:B------:R-:W-:-:S04]  /*2a70*/  UISETP.NE.AND UP0, UPT, UR4, 0xd, UPT ;  /* 0x0000000d0400788c */ /* 0x000fc8000bf05270 */
[----:B------:R-:W-:Y:S02]  /*2a80*/  USEL UR6, URZ, 0x1, UP0 ;  /* 0x00000001ff067887 */ /* 0x000fe40008000000 */
[----:B------:R-:W-:-:S04]  /*2a90*/  USEL UR4, UR4, URZ, UP0 ;  /* 0x000000ff04047287 */ /* 0x000fc80008000000 */
[----:B------:R-:W-:Y:S01]  /*2aa0*/  ULEA UR5, UR4, UR7, 0x3 ;  /* 0x0000000704057291 */ /* 0x000fe2000f8e18ff */
[----:B-1----:R-:W-:-:S04]  /*2ab0*/  LOP3.LUT R2, R12, UR6, RZ, 0x3c, !PT ;  /* 0x000000060c027c12 */ /* 0x002fc8000f8e3cff */
[----:B------:R-:W-:-:S04]  /*2ac0*/  SHF.L.U32 R3, R2, 0x1f, RZ ;  /* 0x0000001f02037819 */ /* 0x000fc800000006ff */
[----:B------:R-:W1:Y:S02]  /*2ad0*/  SYNCS.PHASECHK.TRANS64.TRYWAIT P0, [UR5], R3 ;  /* 0x00000003ff0075a7 */ /* 0x000e640008001105 */
[----:B-1----:R-:W-:Y:S05]  /*2ae0*/  @!P0 BRA `(.L_x_45) ;  /* 0x0000004400d08947 */ /* 0x002fea0003800000 */
.L_x_119:
[----:B------:R-:W-:-:S04]  /*2af0*/  UIADD3 UR4, UPT, UPT, UR4, 0x1, URZ ;  /* 0x0000000104047890 */ /* 0x000fc8000fffe0ff */
[----:B------:R-:W-:-:S04]  /*2b00*/  UISETP.NE.AND UP0, UPT, UR4, 0xd, UPT ;  /* 0x0000000d0400788c */ /* 0x000fc8000bf05270 */
[----:B------:R-:W-:Y:S02]  /*2b10*/  USEL UR6, URZ, 0x1, UP0 ;  /* 0x00000001ff067887 */ /* 0x000fe40008000000 */
[----:B------:R-:W-:-:S04]  /*2b20*/  USEL UR4, UR4, URZ, UP0 ;  /* 0x000000ff04047287 */ /* 0x000fc80008000000 */
[----:B------:R-:W-:Y:S01]  /*2b30*/  ULEA UR5, UR4, UR7, 0x3 ;  /* 0x0000000704057291 */ /* 0x000fe2000f8e18ff */
[----:B------:R-:W-:-:S04]  /*2b40*/  LOP3.LUT R2, R2, UR6, RZ, 0x3c, !PT ;  /* 0x0000000602027c12 */ /* 0x000fc8000f8e3cff */
[----:B-1----:R-:W-:-:S04]  /*2b50*/  SHF.L.U32 R3, R2, 0x1f, RZ ;  /* 0x0000001f02037819 */ /* 0x002fc800000006ff */
[----:B------:R-:W1:Y:S02]  /*2b60*/  SYNCS.PHASECHK.TRANS64.TRYWAIT P0, [UR5], R3 ;  /* 0x00000003ff0075a7 */ /* 0x000e640008001105 */
[----:B-1----:R-:W-:Y:S05]  /*2b70*/  @!P0 BRA `(.L_x_46) ;  /* 0x0000004400c48947 */ /* 0x002fea0003800000 */
.L_x_121:
        /* <DEDUP_REMOVED lines=9> */
.L_x_123:
        /* <DEDUP_REMOVED lines=9> */
.L_x_125:
        /* <DEDUP_REMOVED lines=9> */
.L_x_127:
        /* <DEDUP_REMOVED lines=9> */
.L_x_129:
        /* <DEDUP_REMOVED lines=9> */
.L_x_131:
        /* <DEDUP_REMOVED lines=9> */
.L_x_133:
        /* <DEDUP_REMOVED lines=9> */
.L_x_135:
        /* <DEDUP_REMOVED lines=9> */
.L_x_137:
        /* <DEDUP_REMOVED lines=9> */
.L_x_139:
[----:B------:R-:W-:-:S04]  /*3090*/  UIADD3 UR4, UPT, UPT, UR4, 0x1, URZ ;  /* 0x0000000104047890 */ /* 0x000fc8000fffe0ff */
[----:B------:R-:W-:-:S04]  /*30a0*/  UISETP.NE.AND UP0, UPT, UR4, 0xd, UPT ;  /* 0x0000000d0400788c */ /* 0x000fc8000bf05270 */
[----:B------:R-:W-:Y:S02]  /*30b0*/  USEL UR5, URZ, 0x1, UP0 ;  /* 0x00000001ff057887 */ /* 0x000fe40008000000 */
[----:B------:R-:W-:-:S04]  /*30c0*/  USEL UR4, UR4, URZ, UP0 ;  /* 0x000000ff04047287 */ /* 0x000fc80008000000 */
[----:B------:R-:W-:Y:S01]  /*30d0*/  ULEA UR4, UR4, UR7, 0x3 ;  /* 0x0000000704047291 */ /* 0x000fe2000f8e18ff */
[----:B------:R-:W-:-:S04]  /*30e0*/  LOP3.LUT R2, R2, UR5, RZ, 0x3c, !PT ;  /* 0x0000000502027c12 */ /* 0x000fc8000f8e3cff */
[----:B------:R-:W-:Y:S01]  /*30f0*/  SHF.L.U32 R2, R2, 0x1f, RZ ;  /* 0x0000001f02027819 */ /* 0x000fe200000006ff */
[----:B-1----:R-:W-:-:S07]  /*3100*/  IMAD.U32 R0, RZ, RZ, UR4 ;  /* 0x00000004ff007e24 */ /* 0x002fce000f8e00ff */
.L_x_56:
[----:B-1----:R1:W2:Y:S02]  /*3110*/  SYNCS.PHASECHK.TRANS64.TRYWAIT P0, [R0+URZ], R2 ;  /* 0x00000002000075a7 */ /* 0x0022a400080011ff */
[----:B--2---:R-:W-:Y:S05]  /*3120*/  @!P0 NANOSLEEP.SYNCS 0x989680 ;  /* 0x009896800000895d */ /* 0x004fea0003900000 */
[----:B------:R-:W2:Y:S02]  /*3130*/  @!P0 SYNCS.PHASECHK.TRANS64 P0, [R0+URZ], R2 ;  /* 0x00000002000085a7 */ /* 0x000ea400080010ff */
[----:B--2---:R-:W-:Y:S05]  /*3140*/  @P0 EXIT ;  /* 0x000000000000094d */ /* 0x004fea0003800000 */
[----:B------:R-:W-:Y:S05]  /*3150*/  BRA `(.L_x_56) ;  /* 0xfffffffc00ec7947 */ /* 0x000fea000383ffff */
.L_x_23:
[----:B------:R-:W-:-:S04]  /*3160*/  UISETP.NE.AND UP0, UPT, UR48, URZ, UPT ;  /* 0x000000ff3000728c */ /* 0x000fc8000bf05270 */
[----:B------:R-:W-:-:S09]  /*3170*/  UISETP.NE.OR UP0, UPT, UR22, 0x1, UP0 ;  /* 0x000000011600788c */ /* 0x000fd20008705670 */
[----:B------:R-:W-:Y:S05]  /*3180*/  BRA.U UP0, `(.L_x_57) ;  /* 0x0000000500487547 */ /* 0x000fea000b800000 */
[----:B------:R-:W-:Y:S01]  /*3190*/  ISETP.GE.U32.AND P2, PT, R0, 0x8, PT ;  /* 0x000000080000780c */ /* 0x000fe20003f46070 */
[----:B------:R-:W-:Y:S01]  /*31a0*/  IMAD.MOV.U32 R12, RZ, RZ, 0x1 ;  /* 0x00000001ff0c7424 */ /* 0x000fe200078e00ff */
[----:B------:R-:W-:Y:S02]  /*31b0*/  CS2R R10, SRZ ;  /* 0x00000000000a7805 */ /* 0x000fe4000001ff00 */
[----:B------:R-:W-:Y:S01]  /*31c0*/  CS2R R8, SRZ ;  /* 0x0000000000087805 */ /* 0x000fe2000001ff00 */
[----:B------:R-:W-:Y:S01]  /*31d0*/  UMOV UR6, 0x400 ;  /* 0x0000040000067882 */ /* 0x000fe20000000000 */
[----:B------:R-:W-:Y:S01]  /*31e0*/  UMOV UR5, URZ ;  /* 0x000000ff00057c82 */ /* 0x000fe20008000000 */
[----:B------:R-:W-:-:S12]  /*31f0*/  ULEA UR6, UR48, UR6, 0x18 ;  /* 0x0000000630067291 */ /* 0x000fd8000f8ec0ff */
.L_x_61:
[----:B------:R-:W-:Y:S02]  /*3200*/  LEA R2, R8, UR6, 0x3 ;  /* 0x0000000608027c11 */ /* 0x000fe4000f8e18ff */
[----:B------:R-:W-:-:S03]  /*3210*/  SHF.L.U32 R4, R9, 0x1f, RZ ;  /* 0x0000001f09047819 */ /* 0x000fc600000006ff */
[----:B------:R-:W-:Y:S01]  /*3220*/  VIADD R5, R2, 0x160 ;  /* 0x0000016002057836 */ /* 0x000fe20000000000 */
[----:B------:R-:W2:Y:S02]  /*3230*/  SYNCS.PHASECHK.TRANS64.TRYWAIT P0, [R2+URZ+0x150], R4 ;  /* 0x00015004020075a7 */ /* 0x000ea400080011ff */
[----:B--2---:R-:W-:Y:S05]  /*3240*/  @!P0 BRA `(.L_x_58) ;  /* 0x0000004400008947 */ /* 0x004fea0003800000 */
.L_x_140:
[----:B------:R-:W-:Y:S01]  /*3250*/  ULEA UR4, UR5, UR6, 0x3 ;  /* 0x0000000605047291 */ /* 0x000fe2000f8e18ff */
[----:B--2---:R-:W-:Y:S01]  /*3260*/  PRMT R2, RZ, 0x654, R5 ;  /* 0x00000654ff027816 */ /* 0x004fe20000000005 */
[----:B------:R-:W-:Y:S01]  /*3270*/  @!P2 IMAD.MOV.U32 R4, RZ, RZ, 0x10 ;  /* 0x00000010ff04a424 */ /* 0x000fe200078e00ff */
[----:B------:R-:W-:Y:S01]  /*3280*/  SHF.L.U32 R5, R12, 0x1f, RZ ;  /* 0x0000001f0c057819 */ /* 0x000fe200000006ff */
[----:B------:R-:W-:Y:S01]  /*3290*/  UIADD3 UR7, UPT, UPT, UR4, 0xf0, URZ ;  /* 0x000000f004077890 */ /* 0x000fe2000fffe0ff */
[----:B------:R2:W-:Y:S05]  /*32a0*/  SYNCS.ARRIVE.TRANS64.RED.A1T0 RZ, [R2+URZ], RZ ;  /* 0x000000ff02ff79a7 */ /* 0x0005ea00081004ff */
[----:B------:R-:W-:Y:S01]  /*32b0*/  IMAD.U32 R6, RZ, RZ, UR7 ;  /* 0x00000007ff067e24 */ /* 0x000fe2000f8e00ff */
[----:B------:R-:W3:Y:S04]  /*32c0*/  SYNCS.PHASECHK.TRANS64.TRYWAIT P0, [UR4+0x100], R5 ;  /* 0x00010005ff0075a7 */ /* 0x000ee80008001104 */
[----:B------:R-:W-:Y:S01]  /*32d0*/  PRMT R6, R0, 0x654, R6 ;  /* 0x0000065400067816 */ /* 0x000fe20000000006 */
[----:B--23--:R-:W-:Y:S06]  /*32e0*/  @!P0 BRA `(.L_x_59) ;  /* 0x0000004000ec8947 */ /* 0x00cfec0003800000 */
.L_x_142:
[----:B------:R-:W-:Y:S01]  /*32f0*/  ULEA UR8, UR5, UR6, 0x4 ;  /* 0x0000000605087291 */ /* 0x000fe2000f8e20ff */
[----:B------:R-:W-:Y:S01]  /*3300*/  SEL R3, R6, R3, !P2 ;  /* 0x0000000306037207 */ /* 0x000fe20005000000 */
[----:B------:R-:W-:Y:S01]  /*3310*/  UIADD3 UR9, UPT, UPT, UR4, 0xf0, URZ ;  /* 0x000000f004097890 */ /* 0x000fe2000fffe0ff */
[----:B--2---:R-:W-:Y:S01]  /*3320*/  LEA R2, R11, UR6, 0x3 ;  /* 0x000000060b027c11 */ /* 0x004fe2000f8e18ff */
[----:B------:R-:W-:Y:S01]  /*3330*/  UIADD3 UR8, UPT, UPT, UR8, 0x180, URZ ;  /* 0x0000018008087890 */ /* 0x000fe2000fffe0ff */
[----:B------:R2:W-:Y:S01]  /*3340*/  @!P2 SYNCS.ARRIVE.TRANS64.RED RZ, [R3+URZ], R4 ;  /* 0x0000000403ffa9a7 */ /* 0x0005e200080004ff */
[----:B------:R-:W-:Y:S01]  /*3350*/  UIADD3 UR4, UPT, UPT, UR5, 0x1, URZ ;  /* 0x0000000105047890 */ /* 0x000fe2000fffe0ff */
[----:B------:R-:W-:-:S03]  /*3360*/  VIADD R8, R8, 0x1 ;  /* 0x0000000108087836 */ /* 0x000fc60000000000 */
[----:B------:R-:W-:Y:S02]  /*3370*/  UISETP.NE.AND UP0, UPT, UR4, 0x2, UPT ;  /* 0x000000020400788c */ /* 0x000fe4000bf05270 */
[----:B------:R-:W-:Y:S01]  /*3380*/  ISETP.NE.AND P0, PT, R8, 0x2, PT ;  /* 0x000000020800780c */ /* 0x000fe20003f05270 */
[----:B------:R-:W-:Y:S06]  /*3390*/  UGETNEXTWORKID.BROADCAST [UR8], [UR9] ;  /* 0x00000000080073ca */ /* 0x000fec0008000100 */
[----:B------:R-:W-:Y:S02]  /*33a0*/  USEL UR7, URZ, 0x1, UP0 ;  /* 0x00000001ff077887 */ /* 0x000fe40008000000 */
[----:B------:R-:W-:-:S04]  /*33b0*/  USEL UR5, UR4, URZ, UP0 ;  /* 0x000000ff04057287 */ /* 0x000fc80008000000 */
[----:B------:R-:W-:Y:S02]  /*33c0*/  LOP3.LUT R12, R12, UR7, RZ, 0x3c, !PT ;  /* 0x000000070c0c7c12 */ /* 0x000fe4000f8e3cff */
[----:B--2---:R-:W-:-:S04]  /*33d0*/  SHF.L.U32 R4, R10, 0x1f, RZ ;  /* 0x0000001f0a047819 */ /* 0x004fc800000006ff */
[----:B------:R-:W2:Y:S02]  /*33e0*/  SYNCS.PHASECHK.TRANS64.TRYWAIT P1, [R2+URZ+0xf0], R4 ;  /* 0x0000f004020075a7 */ /* 0x000ea400080211ff */
[----:B--2---:R-:W-:Y:S05]  /*33f0*/  @!P1 BRA `(.L_x_60) ;  /* 0x0000004000c09947 */ /* 0x004fea0003800000 */
.L_x_143:
[C---:B--2---:R-:W-:Y:S01]  /*3400*/  LEA R4, R11.reuse, UR6, 0x4 ;  /* 0x000000060b047c11 */ /* 0x044fe2000f8e20ff */
[----:B------:R-:W-:Y:S01]  /*3410*/  VIADD R2, R2, 0x100 ;  /* 0x0000010002027836 */ /* 0x000fe20000000000 */
[----:B------:R-:W-:Y:S01]  /*3420*/  SEL R8, R8, RZ, P0 ;  /* 0x000000ff08087207 */ /* 0x000fe20000000000 */
[----:B------:R-:W-:-:S03]  /*3430*/  VIADD R11, R11, 0x1 ;  /* 0x000000010b0b7836 */ /* 0x000fc60000000000 */
[----:B------:R-:W2:Y:S01]  /*3440*/  LDS.128 R4, [R4+0x180] ;  /* 0x0001800004047984 */ /* 0x000ea20000000c00 */
[----:B------:R-:W-:Y:S02]  /*3450*/  PRMT R2, RZ, 0x654, R2 ;  /* 0x00000654ff027816 */ /* 0x000fe40000000002 */
[C---:B------:R-:W-:Y:S01]  /*3460*/  ISETP.NE.AND P1, PT, R11.reuse, 0x2, PT ;  /* 0x000000020b00780c */ /* 0x040fe20003f25270 */
[----:B------:R-:W-:Y:S01]  /*3470*/  @!PT LDS RZ, [RZ] ;  /* 0x00000000fffff984 */ /* 0x000fe20000000800 */
[----:B------:R-:W-:Y:S01]  /*3480*/  @!PT LDS RZ, [RZ] ;  /* 0x00000000fffff984 */ /* 0x000fe20000000800 */
[----:B------:R-:W-:Y:S01]  /*3490*/  @!PT LDS RZ, [RZ] ;  /* 0x00000000fffff984 */ /* 0x000fe20000000800 */
[----:B------:R-:W-:Y:S01]  /*34a0*/  @!PT LDS RZ, [RZ] ;  /* 0x00000000fffff984 */ /* 0x000fe20000000800 */
[----:B------:R3:W-:Y:S06]  /*34b0*/  MEMBAR.ALL.CTA ;  /* 0x0000000000007992 */ /* 0x0007ec0000008000 */
[----:B---3--:R-:W3:Y:S01]  /*34c0*/  FENCE.VIEW.ASYNC.S ;  /* 0x00000000000073c6 */ /* 0x008ee20000000000 */
[----:B------:R-:W-:Y:S01]  /*34d0*/  SEL R11, R11, RZ, P1 ;  /* 0x000000ff0b0b7207 */ /* 0x000fe20000800000 */
[----:B---3--:R3:W-:Y:S01]  /*34e0*/  SYNCS.ARRIVE.TRANS64.RED.A1T0 RZ, [R2+URZ], RZ ;  /* 0x000000ff02ff79a7 */ /* 0x0087e200081004ff */
[----:B--2---:R-:W-:-:S02]  /*34f0*/  LOP3.LUT P3, RZ, R6, 0x1, RZ, 0xc0, !PT ;  /* 0x0000000106ff7812 */ /* 0x004fc4000786c0ff */
[----:B------:R-:W-:-:S04]  /*3500*/  SEL R4, RZ, 0x1, P1 ;  /* 0x00000001ff047807 */ /* 0x000fc80000800000 */
[----:B------:R-:W-:Y:S02]  /*3510*/  LOP3.LUT R10, R10, R4, RZ, 0x3c, !PT ;  /* 0x000000040a0a7212 */ /* 0x000fe400078e3cff */
[----:B---3--:R-:W-:-:S04]  /*3520*/  SEL R2, RZ, 0x1, P0 ;  /* 0x00000001ff027807 */ /* 0x008fc80000000000 */
[----:B------:R-:W-:Y:S01]  /*3530*/  LOP3.LUT R9, R9, R2, RZ, 0x3c, !PT ;  /* 0x0000000209097212 */ /* 0x000fe200078e3cff */
[----:B------:R-:W-:Y:S06]  /*3540*/  @P3 BRA `(.L_x_61) ;  /* 0xfffffffc002c3947 */ /* 0x000fec000383ffff */
[----:B------:R-:W-:Y:S01]  /*3550*/  ULEA UR4, UR5, UR6, 0x3 ;  /* 0x0000000605047291 */ /* 0x000fe2000f8e18ff */
[----:B------:R-:W-:-:S08]  /*3560*/  SHF.L.U32 R2, R12, 0x1f, RZ ;  /* 0x0000001f0c027819 */ /* 0x000fd000000006ff */
[----:B------:R-:W2:Y:S02]  /*3570*/  SYNCS.PHASECHK.TRANS64 P0, [UR4+0x100], R2 ;  /* 0x00010002ff0075a7 */ /* 0x000ea40008001004 */
[----:B--2---:R-:W-:Y:S05]  /*3580*/  @P0 BRA `(.L_x_62) ;  /* 0x0000000000080947 */ /* 0x004fea0003800000 */
[----:B------:R-:W2:Y:S02]  /*3590*/  SYNCS.PHASECHK.TRANS64.TRYWAIT P0, [UR4+0x100], R2 ;  /* 0x00010002ff0075a7 */ /* 0x000ea40008001104 */
[----:B--2---:R-:W-:Y:S05]  /*35a0*/  @!P0 BRA `(.L_x_63) ;  /* 0x0000004000688947 */ /* 0x004fea0003800000 */
.L_x_62:
[----:B------:R-:W-:-:S04]  /*35b0*/  UIADD3 UR7, UPT, UPT, UR5, 0x1, URZ ;  /* 0x0000000105077890 */ /* 0x000fc8000fffe0ff */
[----:B------:R-:W-:-:S04]  /*35c0*/  UISETP.NE.AND UP0, UPT, UR7, 0x2, UPT ;  /* 0x000000020700788c */ /* 0x000fc8000bf05270 */
[----:B------:R-:W-:Y:S02]  /*35d0*/  USEL UR8, URZ, 0x1, UP0 ;  /* 0x00000001ff087887 */ /* 0x000fe40008000000 */
[----:B------:R-:W-:-:S04]  /*35e0*/  USEL UR7, UR7, URZ, UP0 ;  /* 0x000000ff07077287 */ /* 0x000fc80008000000 */
[----:B------:R-:W-:Y:S01]  /*35f0*/  ULEA UR7, UR7, UR6, 0x3 ;  /* 0x0000000607077291 */ /* 0x000fe2000f8e18ff */
[----:B--2---:R-:W-:-:S04]  /*3600*/  LOP3.LUT R2, R12, UR8, RZ, 0x3c, !PT ;  /* 0x000000080c027c12 */ /* 0x004fc8000f8e3cff */
[----:B------:R-:W-:-:S04]  /*3610*/  SHF.L.U32 R0, R2, 0x1f, RZ ;  /* 0x0000001f02007819 */ /* 0x000fc800000006ff */
[----:B------:R-:W2:Y:S02]  /*3620*/  SYNCS.PHASECHK.TRANS64 P0, [UR7+0x100], R0 ;  /* 0x00010000ff0075a7 */ /* 0x000ea40008001007 */
[----:B-12---:R-:W-:Y:S05]  /*3630*/  @P0 EXIT ;  /* 0x000000000000094d */ /* 0x006fea0003800000 */
[----:B------:R-:W-:Y:S02]  /*3640*/  SHF.L.U32 R2, R2, 0x1f, RZ ;  /* 0x0000001f02027819 */ /* 0x000fe400000006ff */
[----:B------:R-:W-:-:S07]  /*3650*/  MOV R0, UR7 ;  /* 0x0000000700007c02 */ /* 0x000fce0008000f00 */
.L_x_64:
[----:B-1----:R1:W2:Y:S02]  /*3660*/  SYNCS.PHASECHK.TRANS64.TRYWAIT P0, [R0+URZ+0x100], R2 ;  /* 0x00010002000075a7 */ /* 0x0022a400080011ff */
[----:B--2---:R-:W-:Y:S05]  /*3670*/  @!P0 NANOSLEEP.SYNCS 0x989680 ;  /* 0x009896800000895d */ /* 0x004fea0003900000 */
[----:B------:R-:W2:Y:S02]  /*3680*/  @!P0 SYNCS.PHASECHK.TRANS64 P0, [R0+URZ+0x100], R2 ;  /* 0x00010002000085a7 */ /* 0x000ea400080010ff */
[----:B--2---:R-:W-:Y:S05]  /*3690*/  @P0 EXIT ;  /* 0x000000000000094d */ /* 0x004fea0003800000 */
[----:B------:R-:W-:Y:S05]  /*36a0*/  BRA `(.L_x_64) ;  /* 0xfffffffc00ec7947 */ /* 0x000fea000383ffff */
.L_x_57:
[----:B------:R-:W-:Y:S05]  /*36b0*/  BRA.U UP4, `(.L_x_65) ;  /* 0x0000000d04d47547 */ /* 0x000fea000b800000 */
[----:B------:R-:W-:Y:S01]  /*36c0*/  UMOV UR4, 0x40 ;  /* 0x0000004000047882 */ /* 0x000fe20000000000 */
[----:B------:R-:W-:Y:S01]  /*36d0*/  NOP ;  /* 0x0000000000007918 */ /* 0x000fe20000000000 */
[----:B------:R-:W-:Y:S01]  /*36e0*/  ULEA UR5, UR48, UR4, 0x18 ;  /* 0x0000000430057291 */ /* 0x000fe2000f8ec0ff */
[----:B------:R-:W-:Y:S02]  /*36f0*/  UMOV UR6, 0x400 ;  /* 0x0000040000067882 */ /* 0x000fe40000000000 */
[----:B------:R-:W-:-:S06]  /*3700*/  ULEA UR6, UR48, UR6, 0x18 ;  /* 0x0000000630067291 */ /* 0x000fcc000f8ec0ff */
[----:B------:R-:W2:Y:S02]  /*3710*/  LDS.U8 R0, [UR5+0x1c] ;  /* 0x00001c05ff007984 */ /* 0x000ea40008000000 */
[----:B--2---:R-:W-:-:S13]  /*3720*/  ISETP.NE.AND P0, PT, R0, RZ, PT ;  /* 0x000000ff0000720c */ /* 0x004fda0003f05270 */
[----:B------:R-:W-:Y:S05]  /*3730*/  @P0 BRA `(.L_x_66) ;  /* 0x0000000000580947 */ /* 0x000fea0003800000 */
[----:B------:R-:W-:-:S13]  /*3740*/  ELECT P0, URZ, PT ;  /* 0x0000000000ff782f */ /* 0x000fda0003800000 */
[----:B------:R-:W-:Y:S05]  /*3750*/  @!P0 BRA `(.L_x_67) ;  /* 0x0000000000608947 */ /* 0x000fea0003800000 */
[----:B------:R-:W-:Y:S01]  /*3760*/  UMOV UR4, 0x10 ;  /* 0x0000001000047882 */ /* 0x000fe20000000000 */
[----:B------:R-:W-:Y:S01]  /*3770*/  HFMA2 R0, -RZ, RZ, 0, 5.9604644775390625e-08 ;  /* 0x00000001ff007431 */ /* 0x000fe200000001ff */
[----:B------:R-:W-:-:S03]  /*3780*/  MOV R3, 0xffff ;  /* 0x0000ffff00037802 */ /* 0x000fc60000000f00 */
[----:B------:R-:W-:Y:S04]  /*3790*/  DEPBAR.LE SB2, 0x36 ;  /* 0x0000ad800000791a */ /* 0x000fe80000000000 */
[----:B------:R-:W2:Y:S02]  /*37a0*/  UTCATOMSWS.FIND_AND_SET.ALIGN UP0, UR4, UR4 ;  /* 0x00000004000475e3 */ /* 0x000ea40008000800 */
[----:B--2---:R-:W-:Y:S01]  /*37b0*/  MOV R4, UR4 ;  /* 0x0000000400047c02 */ /* 0x004fe20008000f00 */
[----:B------:R-:W-:Y:S06]  /*37c0*/  BRA.U UP0, `(.L_x_68) ;  /* 0x0000000100187547 */ /* 0x000fec000b800000 */
.L_x_69:
[----:B------:R-:W-:Y:S05]  /*37d0*/  NANOSLEEP 0x64 ;  /* 0x000000640000795d */ /* 0x000fea0003800000 */
[----:B------:R-:W-:-:S05]  /*37e0*/  UMOV UR4, 0x10 ;  /* 0x0000001000047882 */ /* 0x000fca0000000000 */
[----:B------:R-:W-:Y:S04]  /*37f0*/  DEPBAR.LE SB2, 0x36 ;  /* 0x0000ad800000791a */ /* 0x000fe80000000000 */
[----:B------:R-:W2:Y:S02]  /*3800*/  UTCATOMSWS.FIND_AND_SET.ALIGN UP0, UR4, UR4 ;  /* 0x00000004000475e3 */ /* 0x000ea40008000800 */
[----:B--2---:R-:W-:Y:S01]  /*3810*/  MOV R4, UR4 ;  /* 0x0000000400047c02 */ /* 0x004fe20008000f00 */
[----:B------:R-:W-:Y:S05]  /*3820*/  BRA.U !UP0, `(.L_x_69) ;  /* 0xfffffffd08e87547 */ /* 0x000fea000b83ffff */
.L_x_68:
[-C--:B------:R-:W-:Y:S02]  /*3830*/  SHF.L.U32 R3, R3, R4.reuse, RZ ;  /* 0x0000000403037219 */ /* 0x080fe400000006ff */
[----:B------:R-:W-:Y:S01]  /*3840*/  SHF.L.U32 R0, R0, R4, RZ ;  /* 0x0000000400007219 */ /* 0x000fe200000006ff */
[----:B------:R-:W-:Y:S02]  /*3850*/  IMAD.SHL.U32 R4, R4, 0x20, RZ ;  /* 0x0000002004047824 */ /* 0x000fe400078e00ff */
[----:B------:R2:W-:Y:S04]  /*3860*/  ATOMS.OR RZ, [UR5+0x14], R3 ;  /* 0x00001403ffff798c */ /* 0x0005e8000b000005 */
[----:B------:R2:W-:Y:S04]  /*3870*/  ATOMS.OR RZ, [UR5+0x18], R0 ;  /* 0x00001800ffff798c */ /* 0x0005e8000b000005 */
[----:B------:R2:W-:Y:S01]  /*3880*/  STS [UR6+0x1a0], R4 ;  /* 0x0001a004ff007988 */ /* 0x0005e20008000806 */
[----:B------:R-:W-:Y:S05]  /*3890*/  BRA `(.L_x_67) ;  /* 0x0000000000107947 */ /* 0x000fea0003800000 */
.L_x_66:
[----:B------:R-:W-:Y:S02]  /*38a0*/  MOV R0, 0xffffffff ;  /* 0xffffffff00007802 */ /* 0x000fe40000000f00 */
[----:B------:R-:W-:-:S03]  /*38b0*/  MOV R4, 0x38e0 ;  /* 0x000038e000047802 */ /* 0x000fc60000000f00 */
[----:B------:R2:W-:Y:S04]  /*38c0*/  STS [UR6+0x1a0], R0 ;  /* 0x0001a000ff007988 */ /* 0x0005e80008000806 */
[----:B-12--5:R-:W-:Y:S05]  /*38d0*/  CALL.REL.NOINC `($__internal_1_$__cuda_sm10x_tcgen05_guardrail_trap_phase_invalid_during_alloc) ;  /* 0x0000004000e87944 */ /* 0x026fea0003c00000 */
.L_x_67:
[----:B------:R-:W-:Y:S05]  /*38e0*/  WARPSYNC.ALL ;  /* 0x0000000000007948 */ /* 0x000fea0003800000 */
[----:B------:R-:W3:Y:S01]  /*38f0*/  S2UR UR4, SR_CgaCtaId ;  /* 0x00000000000479c3 */ /* 0x000ee20000008800 */
[----:B------:R-:W-:Y:S01]  /*3900*/  UMOV UR26, 0x400 ;  /* 0x00000400001a7882 */ /* 0x000fe20000000000 */
[----:B------:R-:W-:-:S06]  /*3910*/  NOP ;  /* 0x0000000000007918 */ /* 0x000fcc0000000000 */
[----:B------:R-:W-:Y:S06]  /*3920*/  BAR.ARV 0x6, 0xa0 ;  /* 0x0182800000007b1d */ /* 0x000fec0000002000 */
[----:B------:R-:W4:Y:S01]  /*3930*/  LDCU UR5, c[0x0][0x38c] ;  /* 0x00007180ff0577ac */ /* 0x000f220008000800 */
[----:B------:R-:W-:Y:S01]  /*3940*/  LOP3.LUT R2, R2, 0xffff, RZ, 0xc0, !PT ;  /* 0x0000ffff02027812 */ /* 0x000fe200078ec0ff */
[----:B------:R-:W-:Y:S01]  /*3950*/  IMAD.MOV.U32 R11, RZ, RZ, 0x1 ;  /* 0x00000001ff0b7424 */ /* 0x000fe200078e00ff */
[----:B------:R-:W-:Y:S01]  /*3960*/  CS2R R8, SRZ ;  /* 0x0000000000087805 */ /* 0x000fe2000001ff00 */
[----:B------:R-:W1:Y:S01]  /*3970*/  LDCU UR7, c[0x0][0x38c] ;  /* 0x00007180ff0777ac */ /* 0x000e620008000800 */
[----:B------:R-:W-:Y:S01]  /*3980*/  R2UR UR27, R2 ;  /* 0x00000000021b72ca */ /* 0x000fe200000e0000 */
[----:B------:R-:W-:Y:S01]  /*3990*/  IMAD.MOV.U32 R10, RZ, RZ, RZ ;  /* 0x000000ffff0a7224 */ /* 0x000fe200078e00ff */
[----:B------:R-:W-:Y:S01]  /*39a0*/  UMOV UR30, URZ ;  /* 0x000000ff001e7c82 */ /* 0x000fe20008000000 */
[----:B------:R-:W-:Y:S01]  /*39b0*/  UMOV UR24, URZ ;  /* 0x000000ff00187c82 */ /* 0x000fe20008000000 */
[----:B---3--:R-:W-:Y:S01]  /*39c0*/  ULEA UR26, UR4, UR26, 0x18 ;  /* 0x0000001a041a7291 */ /* 0x008fe2000f8ec0ff */
[----:B------:R-:W-:Y:S01]  /*39d0*/  UMOV UR38, 0x0 ;  /* 0x0000000000267882 */ /* 0x000fe20000000000 */
[----:B------:R-:W-:-:S02]  /*39e0*/  UMOV UR39, 0x4100490 ;  /* 0x0410049000277882 */ /* 0x000fc40000000000 */
[----:B------:R-:W-:Y:S02]  /*39f0*/  UIADD3 UR4, UPT, UPT, UR26, 0x2400, URZ ;  /* 0x000024001a047890 */ /* 0x000fe4000fffe0ff */
[----:B------:R-:W-:Y:S02]  /*3a00*/  UIADD3 UR6, UPT, UPT, UR26, 0x1c400, URZ ;  /* 0x0001c4001a067890 */ /* 0x000fe4000fffe0ff */
[----:B----4-:R-:W-:Y:S01]  /*3a10*/  UIADD3 UR5, UPT, UPT, UR5, 0x7f, URZ ;  /* 0x0000007f05057890 */ /* 0x010fe2000fffe0ff */
[----:B--2---:R-:W2:Y:S01]  /*3a20*/  LDS R0, [UR26+0x1a0] ;  /* 0x0001a01aff007984 */ /* 0x004ea20008000800 */
[----:B-1----:R-:W-:Y:S01]  /*3a30*/  UMOV UR36, 0x0 ;  /* 0x0000000000247882 */ /* 0x002fe20000000000 */
[----:B------:R-:W-:Y:S01]  /*3a40*/  UMOV UR37, 0x4100490 ;  /* 0x0410049000257882 */ /* 0x000fe20000000000 */
[----:B------:R-:W-:Y:S02]  /*3a50*/  USHF.R.S32.HI UR40, URZ, 0x1f, UR5 ;  /* 0x0000001fff287899 */ /* 0x000fe40008011405 */
[----:B------:R-:W-:-:S02]  /*3a60*/  UISETP.GE.AND UP4, UPT, UR7, 0x1, UPT ;  /* 0x000000010700788c */ /* 0x000fc4000bf86270 */
[----:B------:R-:W-:Y:S02]  /*3a70*/  ULEA.HI UR40, UR40, UR5, URZ, 0x7 ;  /* 0x0000000528287291 */ /* 0x000fe4000f8f38ff */
[----:B------:R-:W-:Y:S02]  /*3a80*/  USHF.R.U32.HI UR5, URZ, 0x4, UR4 ;  /* 0x00000004ff057899 */ /* 0x000fe40008011604 */
[----:B------:R-:W-:Y:S02]  /*3a90*/  USHF.R.S32.HI UR40, URZ, 0x7, UR40 ;  /* 0x00000007ff287899 */ /* 0x000fe40008011428 */
[----:B------:R-:W-:Y:S02]  /*3aa0*/  USHF.R.U32.HI UR4, URZ, 0x4, UR6 ;  /* 0x00000004ff047899 */ /* 0x000fe40008011606 */
[----:B------:R-:W-:Y:S02]  /*3ab0*/  UISETP.LT.AND UP0, UPT, UR40, 0x1, UPT ;  /* 0x000000012800788c */ /* 0x000fe4000bf01270 */
[----:B------:R-:W-:-:S02]  /*3ac0*/  ULOP3.LUT UR5, UR5, 0x3fff, URZ, 0xc0, !UPT ;  /* 0x00003fff05057892 */ /* 0x000fc4000f8ec0ff */
[----:B------:R-:W-:Y:S02]  /*3ad0*/  ULOP3.LUT UR4, UR4, 0x3fff, URZ, 0xc0, !UPT ;  /* 0x00003fff04047892 */ /* 0x000fe4000f8ec0ff */
[----:B------:R-:W-:Y:S02]  /*3ae0*/  USEL UR41, UR40, 0x1, !UP0 ;  /* 0x0000000128297887 */ /* 0x000fe4000c000000 */
[----:B------:R-:W-:Y:S02]  /*3af0*/  ULOP3.LUT UR28, UR5, 0x10000, URZ, 0xfc, !UPT ;  /* 0x00010000051c7892 */ /* 0x000fe4000f8efcff */
[----:B------:R-:W-:Y:S02]  /*3b00*/  ULOP3.LUT UR29, UR4, 0x10000, URZ, 0xfc, !UPT ;  /* 0x00010000041d7892 */ /* 0x000fe4000f8efcff */
[----:B------:R-:W-:Y:S01]  /*3b10*/  UIADD3 UR41, UPT, UPT, -UR41, URZ, URZ ;  /* 0x000000ff29297290 */ /* 0x000fe2000fffe1ff */
[----:B------:R-:W-:Y:S01]  /*3b20*/  UMOV UR34, 0x0 ;  /* 0x0000000000227882 */ /* 0x000fe20000000000 */
[----:B------:R-:W-:Y:S01]  /*3b30*/  UMOV UR35, 0x4100490 ;  /* 0x0410049000237882 */ /* 0x000fe20000000000 */
[----:B------:R-:W-:Y:S01]  /*3b40*/  UMOV UR32, 0x0 ;  /* 0x0000000000207882 */ /* 0x000fe20000000000 */
[----:B------:R-:W-:Y:S01]  /*3b50*/  UMOV UR33, 0x4100490 ;  /* 0x0410049000217882 */ /* 0x000fe20000000000 */
[----:B--2---:R-:W-:-:S15]  /*3b60*/  R2UR UR42, R0 ;  /* 0x00000000002a72ca */ /* 0x004fde00000e0000 */
.L_x_76:
[----:B------:R-:W-:Y:S02]  /*3b70*/  LEA R0, R10, UR26, 0x3 ;  /* 0x0000001a0a007c11 */ /* 0x000fe4000f8e18ff */
[----:B------:R-:W-:Y:S02]  /*3b80*/  SHF.L.U32 R2, R9, 0x1f, RZ ;  /* 0x0000001f09027819 */ /* 0x000fe400000006ff */
[----:B------:R-:W-:Y:S01]  /*3b90*/  PLOP3.LUT P0, PT, PT, PT, UP4, 0x80, 0x8 ;  /* 0x000000000008781c */ /* 0x000fe20003f0f048 */
[----:B------:R-:W-:Y:S01]  /*3ba0*/  VIADD R3, R0, 0x100 ;  /* 0x0000010000037836 */ /* 0x000fe20000000000 */
[----:B-1----:R-:W1:Y:S02]  /*3bb0*/  SYNCS.PHASECHK.TRANS64.TRYWAIT P1, [R0+URZ+0xf0], R2 ;  /* 0x0000f002000075a7 */ /* 0x002e6400080211ff */
[----:B-1-3--:R-:W-:Y:S09]  /*3bc0*/  @!P1 BRA `(.L_x_70) ;  /* 0x0000003800f89947 */ /* 0x00aff20003800000 */
.L_x_145:
[----:B------:R-:W-:Y:S01]  /*3bd0*/  LEA R4, R10, UR26, 0x4 ;  /* 0x0000001a0a047c11 */ /* 0x000fe2000f8e20ff */
[----:B------:R-:W-:Y:S01]  /*3be0*/  @UP4 ULEA UR4, UR24, UR26, 0x3 ;  /* 0x0000001a18044291 */ /* 0x000fe2000f8e18ff */
[----:B------:R-:W-:Y:S01]  /*3bf0*/  PLOP3.LUT P2, PT, PT, PT, PT, 0x80, 0x8 ;  /* 0x000000000008781c */ /* 0x000fe20003f4f070 */
[----:B------:R-:W-:Y:S01]  /*3c00*/  ULEA UR31, UR30, UR26, 0x3 ;  /* 0x0000001a1e1f7291 */ /* 0x000fe2000f8e18ff */
[----:B------:R-:W-:Y:S02]  /*3c10*/  PRMT R3, RZ, 0x654, R3 ;  /* 0x00000654ff037816 */ /* 0x000fe40000000003 */
[----:B------:R-:W2:Y:S01]  /*3c20*/  LDS.128 R4, [R4+0x180] ;  /* 0x0001800004047984 */ /* 0x000ea20000000c00 */
[----:B-1----:R-:W-:Y:S02]  /*3c30*/  @P0 SHF.L.U32 R2, R8, 0x1f, RZ ;  /* 0x0000001f08020819 */ /* 0x002fe400000006ff */
[----:B------:R-:W-:Y:S01]  /*3c40*/  SHF.L.U32 R0, R11, 0x1f, RZ ;  /* 0x0000001f0b007819 */ /* 0x000fe200000006ff */
[----:B------:R-:W-:Y:S01]  /*3c50*/  @!PT LDS RZ, [RZ] ;  /* 0x00000000fffff984 */ /* 0x000fe20000000800 */
[----:B------:R-:W-:Y:S01]  /*3c60*/  @!PT LDS RZ, [RZ] ;  /* 0x00000000fffff984 */ /* 0x000fe20000000800 */
[----:B------:R-:W-:Y:S01]  /*3c70*/  @!PT LDS RZ, [RZ] ;  /* 0x00000000fffff984 */ /* 0x000fe20000000800 */
[----:B------:R-:W-:Y:S01]  /*3c80*/  @!PT LDS RZ, [RZ] ;  /* 0x00000000fffff984 */ /* 0x000fe20000000800 */
[----:B------:R1:W-:Y:S06]  /*3c90*/  MEMBAR.ALL.CTA ;  /* 0x0000000000007992 */ /* 0x0003ec0000008000 */
[----:B-1----:R-:W1:Y:S02]  /*3ca0*/  FENCE.VIEW.ASYNC.S ;  /* 0x00000000000073c6 */ /* 0x002e640000000000 */
[----:B-1----:R1:W-:Y:S01]  /*3cb0*/  SYNCS.ARRIVE.TRANS64.RED.A1T0 RZ, [R3+URZ], RZ ;  /* 0x000000ff03ff79a7 */ /* 0x0023e200081004ff */
[----:B------:R1:W3:Y:S01]  /*3cc0*/  @P0 SYNCS.PHASECHK.TRANS64.TRYWAIT P2, [UR4], R2 ;  /* 0x00000002ff0005a7 */ /* 0x0002e20008041104 */
[----:B------:R-:W-:Y:S01]  /*3cd0*/  ULEA.HI UR4, UR30, UR30, URZ, 0x1 ;  /* 0x0000001e1e047291 */ /* 0x000fe2000f8f08ff */
[----:B--2---:R-:W-:-:S03]  /*3ce0*/  LOP3.LUT P1, RZ, R6, 0x1, RZ, 0xc0, !PT ;  /* 0x0000000106ff7812 */ /* 0x004fc6000782c0ff */
[----:B------:R-:W-:Y:S02]  /*3cf0*/  USHF.L.U32 UR11, UR4, 0x5, URZ ;  /* 0x00000005040b7899 */ /* 0x000fe400080006ff */
[----:B------:R-:W-:Y:S02]  /*3d00*/  ULOP3.LUT UR4, UR4, 0xffe, URZ, 0xc0, !UPT ;  /* 0x00000ffe04047892 */ /* 0x000fe4000f8ec0ff */
[----:B------:R-:W-:Y:S02]  /*3d10*/  ULOP3.LUT UR11, UR11, 0xffffffc0, URZ, 0xc0, !UPT ;  /* 0xffffffc00b0b7892 */ /* 0x000fe4000f8ec0ff */
[----:B------:R-:W-:Y:S02]  /*3d20*/  UIADD3 UR4, UPT, UPT, -UR4, UR30, URZ ;  /* 0x0000001e04047290 */ /* 0x000fe4000fffe1ff */
[----:B------:R-:W-:Y:S01]  /*3d30*/  UIADD3 UR11, UPT, UPT, UR42, UR11, URZ ;  /* 0x0000000b2a0b7290 */ /* 0x000fe2000fffe0ff */
[----:B------:R-:W2:Y:S03]  /*3d40*/  SYNCS.PHASECHK.TRANS64.TRYWAIT P0, [UR31+0x130], R0 ;  /* 0x00013000ff0075a7 */ /* 0x000ea6000800111f */
[----:B------:R-:W-:Y:S01]  /*3d50*/  ULEA UR11, UR4, UR11, 0x14 ;  /* 0x0000000b040b7291 */ /* 0x000fe2000f8ea0ff */
[----:B-123--:R-:W-:Y:S11]  /*3d60*/  @!P0 BRA `(.L_x_71) ;  /* 0x0000003800a48947 */ /* 0x00eff60003800000 */
.L_x_147:
[----:B------:R-:W-:Y:S01]  /*3d70*/  IADD3 R10, PT, PT, R10, 0x1, RZ ;  /* 0x000000010a0a7810 */ /* 0x000fe20007ffe0ff */
[----:B------:R-:W-:Y:S06]  /*3d80*/  BRA.U !UP4, `(.L_x_72) ;  /* 0x000000010cc07547 */ /* 0x000fec000b800000 */
[----:B------:R-:W-:Y:S01]  /*3d90*/  UPLOP3.LUT UP2, UPT, UPT, UPT, UPT, 0x40, 0x4 ;  /* 0x000000000004789c */ /* 0x000fe20003f4e870 */
[----:B------:R-:W-:Y:S01]  /*3da0*/  UMOV UR23, UR41 ;  /* 0x0000002900177c82 */ /* 0x000fe20008000000 */
[----:B------:R-:W-:Y:S01]  /*3db0*/  UMOV UR22, UR40 ;  /* 0x0000002800167c82 */ /* 0x000fe20008000000 */
[----:B------:R-:W-:-:S08]  /*3dc0*/  UMOV UR10, UR24 ;  /* 0x00000018000a7c82 */ /* 0x000fd00008000000 */
.L_x_75:
[----:B------:R-:W-:Y:S02]  /*3dd0*/  UIADD3 UR23, UPT, UPT, UR23, 0x1, URZ ;  /* 0x0000000117177890 */ /* 0x000fe4000fffe0ff */
[----:B--2---:R-:W-:Y:S02]  /*3de0*/  ULEA UR5, UR10, UR26, 0x3 ;  /* 0x0000001a0a057291 */ /* 0x004fe4000f8e18ff */
[----:B------:R-:W-:Y:S01]  /*3df0*/  UISETP.NE.AND UP3, UPT, UR23, URZ, UPT ;  /* 0x000000ff1700728c */ /* 0x000fe2000bf65270 */
[----:B---3--:R-:W-:Y:S10]  /*3e00*/  @P2 BRA `(.L_x_73) ;  /* 0x00000000000c2947 */ /* 0x008ff40003800000 */
[----:B-1----:R-:W-:Y:S04]  /*3e10*/  SHF.L.U32 R2, R8, 0x1f, RZ ;  /* 0x0000001f08027819 */ /* 0x002fe800000006ff */
[----:B------:R-:W1:Y:S02]  /*3e20*/  SYNCS.PHASECHK.TRANS64.TRYWAIT P0, [UR5], R2 ;  /* 0x00000002ff0075a7 */ /* 0x000e640008001105 */
[----:B-1----:R-:W-:Y:S05]  /*3e30*/  @!P0 BRA `(.L_x_74) ;  /* 0x0000003800888947 */ /* 0x002fea0003800000 */
.L_x_73:
[----:B------:R-:W-:Y:S01]  /*3e40*/  UISETP.NE.AND UP0, UPT, UR22, 0x1, UPT ;  /* 0x000000011600788c */ /* 0x000fe2000bf05270 */
[----:B------:R-:W-:Y:S01]  /*3e50*/  PLOP3.LUT P2, PT, PT, PT, PT, 0x80, 0x8 ;  /* 0x000000000008781c */ /* 0x000fe20003f4f070 */
[----:B------:R-:W-:Y:S02]  /*3e60*/  UIADD3 UR4, UPT, UPT, UR10, 0x1, URZ ;  /* 0x000000010a047890 */ /* 0x000fe4000fffe0ff */
[----:B------:R-:W-:Y:S02]  /*3e70*/  UIADD3 UR25, UPT, UPT, UR5, 0x68, URZ ;  /* 0x0000006805197890 */ /* 0x000fe4000fffe0ff */
[----:B------:R-:W-:Y:S01]  /*3e80*/  UISETP.NE.AND UP1, UPT, UR4, 0xd, UPT ;  /* 0x0000000d0400788c */ /* 0x000fe2000bf25270 */
[----:B------:R-:W-:Y:S01]  /*3e90*/  PLOP3.LUT P0, PT, PT, PT, UP0, 0x80, 0x8 ;  /* 0x000000000008781c */ /* 0x000fe20003f0f008 */
[----:B------:R-:W-:Y:S02]  /*3ea0*/  UIADD3 UR22, UPT, UPT, UR22, -0x1, URZ ;  /* 0xffffffff16167890 */ /* 0x000fe4000fffe0ff */
[----:B------:R-:W-:Y:S02]  /*3eb0*/  USEL UR6, URZ, 0x1, UP1 ;  /* 0x00000001ff067887 */ /* 0x000fe40008800000 */
[----:B------:R-:W-:Y:S01]  /*3ec0*/  USEL UR24, UR4, URZ, UP1 ;  /* 0x000000ff04187287 */ /* 0x000fe20008800000 */
[----:B------:R-:W-:Y:S01]  /*3ed0*/  UMOV UR7, 0x40004040 ;  /* 0x4000404000077882 */ /* 0x000fe20000000000 */
[----:B------:R-:W-:Y:S02]  /*3ee0*/  UMOV UR5, 0x40004040 ;  /* 0x4000404000057882 */ /* 0x000fe40000000000 */
[----:B------:R-:W-:Y:S01]  /*3ef0*/  @UP0 ULEA UR4, UR24, UR26, 0x3 ;  /* 0x0000001a18040291 */ /* 0x000fe2000f8e18ff */
[----:B------:R-:W-:Y:S01]  /*3f00*/  LOP3.LUT R8, R8, UR6, RZ, 0x3c, !PT ;  /* 0x0000000608087c12 */ /* 0x000fe2000f8e3cff */
[----:B------:R-:W-:Y:S01]  /*3f10*/  ULEA UR6, UR10, UR29, 0x9 ;  /* 0x0000001d0a067291 */ /* 0x000fe2000f8e48ff */
[----:B------:R-:W-:Y:S02]  /*3f20*/  UMOV UR21, 0x40004040 ;  /* 0x4000404000157882 */ /* 0x000fe40000000000 */
[----:B-1----:R-:W-:Y:S01]  /*3f30*/  @P0 SHF.L.U32 R0, R8, 0x1f, RZ ;  /* 0x0000001f08000819 */ /* 0x002fe200000006ff */
[----:B------:R-:W-:Y:S02]  /*3f40*/  UIADD3 UR20, UPT, UPT, UR6, 0x2, URZ ;  /* 0x0000000206147890 */ /* 0x000fe4000fffe0ff */
[----:B------:R-:W-:Y:S01]  /*3f50*/  UIADD3 UR16, UPT, UPT, UR6, 0x4, URZ ;  /* 0x0000000406107890 */ /* 0x000fe2000fffe0ff */
[----:B------:R2:W3:Y:S01]  /*3f60*/  @P0 SYNCS.PHASECHK.TRANS64.TRYWAIT P2, [UR4], R0 ;  /* 0x00000000ff0005a7 */ /* 0x0004e20008041104 */
[----:B------:R-:W-:Y:S02]  /*3f70*/  ULEA UR4, UR10, UR28, 0x9 ;  /* 0x0000001c0a047291 */ /* 0x000fe4000f8e48ff */
[----:B------:R-:W-:Y:S02]  /*3f80*/  UIADD3 UR12, UPT, UPT, UR6, 0x6, URZ ;  /* 0x00000006060c7890 */ /* 0x000fe4000fffe0ff */
[----:B------:R-:W-:Y:S02]  /*3f90*/  UIADD3 UR18, UPT, UPT, UR4, 0x2, URZ ;  /* 0x0000000204127890 */ /* 0x000fe4000fffe0ff */
[----:B------:R-:W-:Y:S02]  /*3fa0*/  UIADD3 UR14, UPT, UPT, UR4, 0x4, URZ ;  /* 0x00000004040e7890 */ /* 0x000fe4000fffe0ff */
[----:B------:R-:W-:Y:S01]  /*3fb0*/  UIADD3 UR8, UPT, UPT, UR4, 0x6, URZ ;  /* 0x0000000604087890 */ /* 0x000fe2000fffe0ff */
[----:B------:R2:W-:Y:S01]  /*3fc0*/  UTCQMMA gdesc[UR4], gdesc[UR6], tmem[UR11], tmem[UR38], idesc[UR39], UP2 ;  /* 0x00ff2606040075ea */ /* 0x0005e2000900030b */
[----:B------:R-:W-:Y:S01]  /*3fd0*/  UPLOP3.LUT UP2, UPT, UPT, UPT, UPT, 0x80, 0x8 ;  /* 0x000000000008789c */ /* 0x000fe20003f4f070 */
[----:B------:R-:W-:Y:S01]  /*3fe0*/  UMOV UR19, 0x40004040 ;  /* 0x4000404000137882 */ /* 0x000fe20000000000 */
[----:B------:R-:W-:Y:S01]  /*3ff0*/  UMOV UR17, 0x40004040 ;  /* 0x4000404000117882 */ /* 0x000fe20000000000 */
[----:B------:R2:W-:Y:S01]  /*4000*/  UTCQMMA gdesc[UR18], gdesc[UR20], tmem[UR11], tmem[UR36], idesc[UR37], UPT ;  /* 0x00ff2414120075ea */ /* 0x0005e2000b80030b */
[----:B------:R-:W-:Y:S01]  /*4010*/  UMOV UR15, 0x40004040 ;  /* 0x40004040000f7882 */ /* 0x000fe20000000000 */
[----:B------:R-:W-:Y:S01]  /*4020*/  UMOV UR13, 0x40004040 ;  /* 0x40004040000d7882 */ /* 0x000fe20000000000 */
[----:B------:R-:W-:Y:S01]  /*4030*/  UMOV UR9, 0x40004040 ;  /* 0x4000404000097882 */ /* 0x000fe20000000000 */
[----:B------:R2:W-:Y:S01]  /*4040*/  UTCQMMA gdesc[UR14], gdesc[UR16], tmem[UR11], tmem[UR34], idesc[UR35], UPT ;  /* 0x00ff22100e0075ea */ /* 0x0005e2000b80030b */
[----:B------:R2:W-:Y:S01]  /*4050*/  UTCQMMA gdesc[UR8], gdesc[UR12], tmem[UR11], tmem[UR32], idesc[UR33], UPT ;  /* 0x00ff200c080075ea */ /* 0x0005e2000b80030b */
[----:B------:R2:W-:Y:S01]  /*4060*/  UTCBAR.MULTICAST [UR25], URZ, UR27 ;  /* 0x000000ff190073e9 */ /* 0x0005e2000800081b */
[----:B------:R-:W-:Y:S01]  /*4070*/  UMOV UR10, UR24 ;  /* 0x00000018000a7c82 */ /* 0x000fe20008000000 */
[----:B------:R-:W-:Y:S05]  /*4080*/  BRA.U UP3, `(.L_x_75) ;  /* 0xfffffffd03507547 */ /* 0x000fea000b83ffff */
.L_x_72:
[----:B--2---:R-:W-:Y:S01]  /*4090*/  UIADD3 UR4, UPT, UPT, UR30, 0x1, URZ ;  /* 0x000000011e047890 */ /* 0x004fe2000fffe0ff */
[C---:B------:R-:W-:Y:S01]  /*40a0*/  ISETP.NE.AND P0, PT, R10.reuse, 0x2, PT ;  /* 0x000000020a00780c */ /* 0x040fe20003f05270 */
[----:B------:R-:W-:Y:S02]  /*40b0*/  UIADD3 UR5, UPT, UPT, UR31, 0x110, URZ ;  /* 0x000001101f057890 */ /* 0x000fe4000fffe0ff */
[----:B------:R-:W-:Y:S01]  /*40c0*/  UISETP.NE.AND UP0, UPT, UR4, 0x4, UPT ;  /* 0x000000040400788c */ /* 0x000fe2000bf05270 */
[----:B-1----:R-:W-:Y:S02]  /*40d0*/  SEL R0, RZ, 0x1, P0 ;  /* 0x00000001ff007807 */ /* 0x002fe40000000000 */
[----:B------:R-:W-:Y:S01]  /*40e0*/  SEL R10, R10, RZ, P0 ;  /* 0x000000ff0a0a7207 */ /* 0x000fe20000000000 */
[----:B------:R-:W-:Y:S01]  /*40f0*/  USEL UR6, URZ, 0x1, UP0 ;  /* 0x00000001ff067887 */ /* 0x000fe20008000000 */
[----:B------:R-:W-:Y:S01]  /*4100*/  LOP3.LUT R9, R9, R0, RZ, 0x3c, !PT ;  /* 0x0000000009097212 */ /* 0x000fe200078e3cff */
[----:B------:R-:W-:Y:S01]  /*4110*/  USEL UR30, UR4, URZ, UP0 ;  /* 0x000000ff041e7287 */ /* 0x000fe20008000000 */
[----:B------:R1:W-:Y:S03]  /*4120*/  UTCBAR [UR5], URZ ;  /* 0x000000ff050073e9 */ /* 0x0003e600080000ff */
[----:B------:R-:W-:Y:S01]  /*4130*/  LOP3.LUT R11, R11, UR6, RZ, 0x3c, !PT ;  /* 0x000000060b0b7c12 */ /* 0x000fe2000f8e3cff */
[----:B------:R-:W-:Y:S07]  /*4140*/  @P1 BRA `(.L_x_76) ;  /* 0xfffffff800881947 */ /* 0x000fee000383ffff */
[----:B------:R-:W2:Y:S01]  /*4150*/  S2UR UR8, SR_CgaCtaId ;  /* 0x00000000000879c3 */ /* 0x000ea20000008800 */
[----:B------:R-:W-:Y:S01]  /*4160*/  ELECT P0, URZ, PT ;  /* 0x0000000000ff782f */ /* 0x000fe20003800000 */
[----:B------:R-:W-:Y:S01]  /*4170*/  IMAD.MOV.U32 R0, RZ, RZ, 0x1 ;  /* 0x00000001ff007424 */ /* 0x000fe200078e00ff */
[----:B------:R-:W-:Y:S01]  /*4180*/  UIADD3 UR26, UPT, UPT, UR26, 0x130, URZ ;  /* 0x000001301a1a7890 */ /* 0x000fe2000fffe0ff */
[----:B------:R-:W-:Y:S01]  /*4190*/  SHF.L.U32 R2, R11, 0x1f, RZ ;  /* 0x0000001f0b027819 */ /* 0x000fe200000006ff */
[----:B------:R-:W-:-:S03]  /*41a0*/  UMOV UR4, 0x40 ;  /* 0x0000004000047882 */ /* 0x000fc60000000000 */
[----:B------:R-:W-:Y:S01]  /*41b0*/  UVIRTCOUNT.DEALLOC.SMPOOL 0x80 ;  /* 0x000000800000784c */ /* 0x000fe20000000000 */
[----:B--2---:R-:W-:Y:S02]  /*41c0*/  ULEA UR8, UR8, UR4, 0x18 ;  /* 0x0000000408087291 */ /* 0x004fe4000f8ec0ff */
[----:B------:R-:W-:-:S07]  /*41d0*/  ULEA UR4, UR30, UR26, 0x3 ;  /* 0x0000001a1e047291 */ /* 0x000fce000f8e18ff */
[----:B------:R2:W-:Y:S02]  /*41e0*/  @P0 STS.U8 [UR8+0x1c], R0 ;  /* 0x00001c00ff000988 */ /* 0x0005e40008000008 */
[----:B------:R-:W4:Y:S02]  /*41f0*/  SYNCS.PHASECHK.TRANS64.TRYWAIT P0, [UR4], R2 ;  /* 0x00000002ff0075a7 */ /* 0x000f240008001104 */
[----:B--2-4-:R-:W-:Y:S05]  /*4200*/  @!P0 BRA `(.L_x_77) ;  /* 0x0000003400ac8947 */ /* 0x014fea0003800000 */
.L_x_150:
[----:B------:R-:W-:-:S04]  /*4210*/  UIADD3 UR4, UPT, UPT, UR30, 0x1, URZ ;  /* 0x000000011e047890 */ /* 0x000fc8000fffe0ff */
[----:B------:R-:W-:-:S04]  /*4220*/  UISETP.NE.AND UP0, UPT, UR4, 0x4, UPT ;  /* 0x000000040400788c */ /* 0x000fc8000bf05270 */
[----:B------:R-:W-:Y:S02]  /*4230*/  USEL UR6, URZ, 0x1, UP0 ;  /* 0x00000001ff067887 */ /* 0x000fe40008000000 */
[----:B------:R-:W-:-:S04]  /*4240*/  USEL UR4, UR4, URZ, UP0 ;  /* 0x000000ff04047287 */ /* 0x000fc80008000000 */
[----:B-1----:R-:W-:Y:S01]  /*4250*/  ULEA UR5, UR4, UR26, 0x3 ;  /* 0x0000001a04057291 */ /* 0x002fe2000f8e18ff */
[----:B--2---:R-:W-:-:S04]  /*4260*/  LOP3.LUT R2, R11, UR6, RZ, 0x3c, !PT ;  /* 0x000000060b027c12 */ /* 0x004fc8000f8e3cff */
[----:B------:R-:W-:-:S04]  /*4270*/  SHF.L.U32 R3, R2, 0x1f, RZ ;  /* 0x0000001f02037819 */ /* 0x000fc800000006ff */
[----:B------:R-:W1:Y:S02]  /*4280*/  SYNCS.PHASECHK.TRANS64.TRYWAIT P0, [UR5], R3 ;  /* 0x00000003ff0075a7 */ /* 0x000e640008001105 */
[----:B-1----:R-:W-:Y:S05]  /*4290*/  @!P0 BRA `(.L_x_78) ;  /* 0x0000003400a08947 */ /* 0x002fea0003800000 */
.L_x_152:
        /* <DEDUP_REMOVED lines=9> */
.L_x_154:
[----:B------:R-:W-:-:S04]  /*4330*/  UIADD3 UR4, UPT, UPT, UR4, 0x1, URZ ;  /* 0x0000000104047890 */ /* 0x000fc8000fffe0ff */
[----:B------:R-:W-:-:S04]  /*4340*/  UISETP.NE.AND UP0, UPT, UR4, 0x4, UPT ;  /* 0x000000040400788c */ /* 0x000fc8000bf05270 */
[----:B------:R-:W-:Y:S02]  /*4350*/  USEL UR5, URZ, 0x1, UP0 ;  /* 0x00000001ff057887 */ /* 0x000fe40008000000 */
[----:B------:R-:W-:-:S04]  /*4360*/  USEL UR4, UR4, URZ, UP0 ;  /* 0x000000ff04047287 */ /* 0x000fc80008000000 */
[----:B------:R-:W-:Y:S01]  /*4370*/  ULEA UR4, UR4, UR26, 0x3 ;  /* 0x0000001a04047291 */ /* 0x000fe2000f8e18ff */
[----:B------:R-:W-:-:S04]  /*4380*/  LOP3.LUT R2, R2, UR5, RZ, 0x3c, !PT ;  /* 0x0000000502027c12 */ /* 0x000fc8000f8e3cff */
[----:B------:R-:W-:-:S04]  /*4390*/  SHF.L.U32 R2, R2, 0x1f, RZ ;  /* 0x0000001f02027819 */ /* 0x000fc800000006ff */
[----:B------:R-:W2:Y:S02]  /*43a0*/  SYNCS.PHASECHK.TRANS64.TRYWAIT P0, [UR4], R2 ;  /* 0x00000002ff0075a7 */ /* 0x000ea40008001104 */
[----:B--2---:R-:W-:Y:S05]  /*43b0*/  @!P0 BRA `(.L_x_80) ;  /* 0x0000003400888947 */ /* 0x004fea0003800000 */
.L_x_156:
[----:B------:R-:W-:Y:S01]  /*43c0*/  NOP ;  /* 0x0000000000007918 */ /* 0x000fe20000000000 */
[----:B-1----:R-:W1:Y:S01]  /*43d0*/  LDS R0, [UR8+0x14] ;  /* 0x00001408ff007984 */ /* 0x002e620008000800 */
[----:B------:R-:W-:Y:S01]  /*43e0*/  ULOP3.LUT UR4, UR42, 0xffff, URZ, 0xc0, !UPT ;  /* 0x0000ffff2a047892 */ /* 0x000fe2000f8ec0ff */
[----:B------:R-:W-:Y:S01]  /*43f0*/  UMOV UR5, 0xffff ;  /* 0x0000ffff00057882 */ /* 0x000fe20000000000 */
[----:B------:R-:W-:Y:S02]  /*4400*/  UMOV UR6, 0x1 ;  /* 0x0000000100067882 */ /* 0x000fe40000000000 */
[----:B------:R-:W-:-:S04]  /*4410*/  USHF.R.U32.HI UR4, URZ, 0x5, UR4 ;  /* 0x00000005ff047899 */ /* 0x000fc80008011604 */
[----:B------:R-:W-:Y:S02]  /*4420*/  USHF.L.U32 UR5, UR5, UR4, URZ ;  /* 0x0000000405057299 */ /* 0x000fe400080006ff */
[----:B------:R-:W-:-:S04]  /*4430*/  USHF.L.U32 UR4, UR6, UR4, URZ ;  /* 0x0000000406047299 */ /* 0x000fc800080006ff */
[----:B-1----:R-:W-:-:S04]  /*4440*/  LOP3.LUT R0, R0, UR5, RZ, 0xc0, !PT ;  /* 0x0000000500007c12 */ /* 0x002fc8000f8ec0ff */
[----:B------:R-:W-:-:S13]  /*4450*/  ISETP.NE.AND P0, PT, R0, UR5, PT ;  /* 0x0000000500007c0c */ /* 0x000fda000bf05270 */
[----:B------:R-:W-:Y:S05]  /*4460*/  @P0 BRA `(.L_x_81) ;  /* 0x0000000000580947 */ /* 0x000fea0003800000 */
[----:B------:R-:W1:Y:S02]  /*4470*/  LDS R0, [UR8+0x18] ;  /* 0x00001808ff007984 */ /* 0x000e640008000800 */
[----:B-1----:R-:W-:-:S04]  /*4480*/  LOP3.LUT R0, R0, UR4, RZ, 0xc0, !PT ;  /* 0x0000000400007c12 */ /* 0x002fc8000f8ec0ff */
[----:B------:R-:W-:-:S13]  /*4490*/  ISETP.NE.AND P0, PT, R0, UR4, PT ;  /* 0x0000000400007c0c */ /* 0x000fda000bf05270 */
[----:B------:R-:W-:Y:S05]  /*44a0*/  @P0 BRA `(.L_x_82) ;  /* 0x00000000003c0947 */ /* 0x000fea0003800000 */
[----:B------:R-:W1:Y:S01]  /*44b0*/  S2R R2, SR_LANEID ;  /* 0x0000000000027919 */ /* 0x000e620000000000 */
[----:B------:R-:W-:-:S06]  /*44c0*/  ULOP3.LUT UR5, URZ, UR5, URZ, 0x33, !UPT ;  /* 0x00000005ff057292 */ /* 0x000fcc000f8e33ff */
[----:B------:R-:W-:-:S04]  /*44d0*/  IMAD.U32 R0, RZ, RZ, UR5 ;  /* 0x00000005ff007e24 */ /* 0x000fc8000f8e00ff */
[----:B------:R2:W4:Y:S02]  /*44e0*/  REDUX UR7, R0 ;  /* 0x00000000000773c4 */ /* 0x0005240000000000 */
[----:B------:R1:W-:Y:S01]  /*44f0*/  UTCATOMSWS.AND URZ, UR5 ;  /* 0x0000000500ff79e3 */ /* 0x0003e20008000000 */
[----:B--2---:R-:W-:Y:S01]  /*4500*/  LOP3.LUT R0, RZ, UR4, RZ, 0x33, !PT ;  /* 0x00000004ff007c12 */ /* 0x004fe2000f8e33ff */
[----:B------:R-:W-:Y:S02]  /*4510*/  VOTEU.ANY UR4, UPT, PT ;  /* 0x0000000000047886 */ /* 0x000fe400038e0100 */
[----:B------:R-:W-:Y:S02]  /*4520*/  UFLO.U32 UR4, UR4 ;  /* 0x00000004000472bd */ /* 0x000fe400080e0000 */
[----:B------:R-:W2:Y:S04]  /*4530*/  REDUX UR6, R0 ;  /* 0x00000000000673c4 */ /* 0x000ea80000000000 */
[----:B-1----:R-:W-:-:S02]  /*4540*/  ISETP.EQ.U32.AND P0, PT, R2, UR4, PT ;  /* 0x0000000402007c0c */ /* 0x002fc4000bf02070 */
[----:B----4-:R-:W-:-:S11]  /*4550*/  MOV R2, UR7 ;  /* 0x0000000700027c02 */ /* 0x010fd60008000f00 */
[----:B------:R1:W-:Y:S01]  /*4560*/  @P0 ATOMS.AND RZ, [UR8+0x14], R2 ;  /* 0x00001402ffff098c */ /* 0x0003e2000a800008 */
[----:B--2---:R-:W-:-:S05]  /*4570*/  IMAD.U32 R0, RZ, RZ, UR6 ;  /* 0x00000006ff007e24 */ /* 0x004fca000f8e00ff */
[----:B------:R1:W-:Y:S01]  /*4580*/  @P0 ATOMS.AND RZ, [UR8+0x18], R0 ;  /* 0x00001800ffff098c */ /* 0x0003e2000a800008 */
[----:B------:R-:W-:Y:S05]  /*4590*/  BRA `(.L_x_83) ;  /* 0x0000000000147947 */ /* 0x000fea0003800000 */
.L_x_82:
[----:B------:R-:W-:Y:S02]  /*45a0*/  MOV R2, 0x45c0 ;  /* 0x000045c000027802 */ /* 0x000fe40000000f00 */
[----:B---3-5:R-:W-:Y:S05]  /*45b0*/  CALL.REL.NOINC `($__internal_0_$__cuda_sm10x_tcgen05_guardrail_trap_col_being_dealloced_not_returned_by_alloc) ;  /* 0x0000003400a47944 */ /* 0x028fea0003c00000 */
[----:B------:R-:W-:Y:S05]  /*45c0*/  BRA `(.L_x_83) ;  /* 0x0000000000087947 */ /* 0x000fea0003800000 */
.L_x_81:
[----:B------:R-:W-:Y:S02]  /*45d0*/  MOV R2, 0x45f0 ;  /* 0x000045f000027802 */ /* 0x000fe40000000f00 */
[----:B---3-5:R-:W-:Y:S05]  /*45e0*/  CALL.REL.NOINC `($__internal_2_$__cuda_sm10x_tcgen05_guardrail_trap_unallocated_columns_being_dealloced) ;  /* 0x0000003400b07944 */ /* 0x028fea0003c00000 */
.L_x_83:
[----:B------:R-:W-:Y:S01]  /*45f0*/  NOP ;  /* 0x0000000000007918 */ /* 0x000fe20000000000 */
[----:B------:R-:W-:Y:S05]  /*4600*/  EXIT ;  /* 0x000000000000794d */ /* 0x000fea0003800000 */
.L_x_65:
[----:B------:R-:W-:-:S09]  /*4610*/  UISETP.NE.OR UP0, UPT, UR22, 0x3, !UP3 ;  /* 0x000000031600788c */ /* 0x000fd2000df05670 */
[----:B------:R-:W-:Y:S05]  /*4620*/  BRA.U UP0, `(.L_x_84) ;  /* 0x0000000d00087547 */ /* 0x000fea000b800000 */
[----:B------:R-:W2:Y:S01]  /*4630*/  LDCU UR26, c[0x0][0x370] ;  /* 0x00006e00ff1a77ac */ /* 0x000ea20008000800 */
[----:B------:R-:W3:Y:S01]  /*4640*/  LDC.64 R16, c[0x0][0x348] ;  /* 0x0000d200ff107b82 */ /* 0x000ee20000000a00 */
[----:B------:R-:W-:Y:S02]  /*4650*/  HFMA2 R13, -RZ, RZ, 0, 0 ;  /* 0x00000000ff0d7431 */ /* 0x000fe400000001ff */
[----:B------:R-:W-:Y:S01]  /*4660*/  IMAD.MOV.U32 R15, RZ, RZ, 0x1 ;  /* 0x00000001ff0f7424 */ /* 0x000fe200078e00ff */
[----:B------:R-:W2:Y:S01]  /*4670*/  LDCU.128 UR28, c[0x0][0xb10] ;  /* 0x00016200ff1c77ac */ /* 0x000ea20008000c00 */
[----:B------:R-:W-:Y:S01]  /*4680*/  IMAD.MOV.U32 R14, RZ, RZ, RZ ;  /* 0x000000ffff0e7224 */ /* 0x000fe200078e00ff */
[----:B------:R-:W-:Y:S01]  /*4690*/  MOV R12, 0x1000 ;  /* 0x00001000000c7802 */ /* 0x000fe20000000f00 */
[----:B------:R-:W4:Y:S01]  /*46a0*/  LDCU UR25, c[0x0][0x374] ;  /* 0x00006e80ff1977ac */ /* 0x000f220008000800 */
[----:B------:R-:W1:Y:S01]  /*46b0*/  LDC.64 R2, c[0x0][0x888] ;  /* 0x00022200ff027b82 */ /* 0x000e620000000a00 */
[----:B------:R-:W4:Y:S01]  /*46c0*/  LDCU UR16, c[0x0][0xb0c] ;  /* 0x00016180ff1077ac */ /* 0x000f220008000800 */
[----:B------:R-:W3:Y:S06]  /*46d0*/  LDCU UR35, c[0x0][0xb20] ;  /* 0x00016400ff2377ac */ /* 0x000eec0008000800 */
[----:B------:R-:W1:Y:S01]  /*46e0*/  LDC.64 R4, c[0x0][0x890] ;  /* 0x00022400ff047b82 */ /* 0x000e620000000a00 */
[----:B------:R-:W3:Y:S01]  /*46f0*/  LDCU UR4, c[0x0][0xb30] ;  /* 0x00016600ff0477ac */ /* 0x000ee20008000800 */
[----:B------:R-:W-:Y:S01]  /*4700*/  UMOV UR17, 0x400 ;  /* 0x0000040000117882 */ /* 0x000fe20000000000 */
[----:B--2---:R-:W-:-:S02]  /*4710*/  UIMAD.WIDE.U32 UR32, UR26, UR28, URZ ;  /* 0x0000001c1a2072a5 */ /* 0x004fc4000f8e00ff */
[----:B----4-:R-:W-:Y:S02]  /*4720*/  UIMAD.WIDE.U32 UR6, UR25, UR31, URZ ;  /* 0x0000001f190672a5 */ /* 0x010fe4000f8e00ff */
[----:B------:R-:W-:Y:S02]  /*4730*/  ULEA UR17, UR48, UR17, 0x18 ;  /* 0x0000001130117291 */ /* 0x000fe4000f8ec0ff */
[----:B------:R-:W-:Y:S02]  /*4740*/  UPLOP3.LUT UP3, UPT, UPT, UPT, UPT, 0x40, 0x4 ;  /* 0x000000000004789c */ /* 0x000fe40003f6e870 */
[----:B------:R-:W-:Y:S01]  /*4750*/  UIADD3 UR5, UPT, UPT, UR17, 0xd0, URZ ;  /* 0x000000d011057890 */ /* 0x000fe2000fffe0ff */
[----:B------:R-:W-:Y:S01]  /*4760*/  UMOV UR32, UR33 ;  /* 0x0000002100207c82 */ /* 0x000fe20008000000 */
[----:B------:R-:W-:Y:S01]  /*4770*/  UMOV UR27, UR7 ;  /* 0x00000007001b7c82 */ /* 0x000fe20008000000 */
[----:B------:R-:W-:Y:S02]  /*4780*/  UISETP.GE.AND UP0, UPT, UR40, 0x1, UPT ;  /* 0x000000012800788c */ /* 0x000fe4000bf06270 */
[----:B------:R-:W-:Y:S01]  /*4790*/  UISETP.NE.AND UP4, UPT, UR40, 0x1, UPT ;  /* 0x000000012800788c */ /* 0x000fe2000bf85270 */
[----:B------:R-:W2:Y:S01]  /*47a0*/  LDCU.64 UR14, c[0x0][0xb28] ;  /* 0x00016500ff0e77ac */ /* 0x000ea20008000a00 */
[----:B------:R-:W-:-:S02]  /*47b0*/  UISETP.NE.AND UP6, UPT, UR16, 0x1, UPT ;  /* 0x000000011000788c */ /* 0x000fc4000bfc5270 */
[----:B------:R-:W-:Y:S02]  /*47c0*/  UISETP.NE.AND UP5, UPT, UR30, 0x1, UPT ;  /* 0x000000011e00788c */ /* 0x000fe4000bfa5270 */
[----:B------:R-:W-:Y:S02]  /*47d0*/  UPRMT UR48, UR48, 0x654, UR5 ;  /* 0x0000065430307896 */ /* 0x000fe40008000005 */
[----:B------:R-:W-:Y:S02]  /*47e0*/  USHF.R.U32.HI UR32, URZ, UR29, UR32 ;  /* 0x0000001dff207299 */ /* 0x000fe40008011620 */
[----:B---3--:R-:W-:Y:S02]  /*47f0*/  USHF.R.U32.HI UR27, URZ, UR35, UR27 ;  /* 0x00000023ff1b7299 */ /* 0x008fe4000801161b */
[----:B------:R-:W-:-:S11]  /*4800*/  UISETP.NE.AND UP2, UPT, UR4, 0x1, UPT ;  /* 0x000000010400788c */ /* 0x000fd6000bf45270 */
.L_x_92:
[C---:B------:R-:W-:Y:S02]  /*4810*/  LEA R7, R14.reuse, UR17, 0x3 ;  /* 0x000000110e077c11 */ /* 0x040fe4000f8e18ff */
[----:B------:R-:W-:Y:S02]  /*4820*/  SHF.L.U32 R0, R13, 0x1f, RZ ;  /* 0x0000001f0d007819 */ /* 0x000fe400000006ff */
[----:B------:R-:W-:Y:S02]  /*4830*/  LEA R8, R14, UR17, 0x4 ;  /* 0x000000110e087c11 */ /* 0x000fe4000f8e20ff */
[----:B---3--:R-:W3:Y:S02]  /*4840*/  SYNCS.PHASECHK.TRANS64.TRYWAIT P0, [R7+URZ+0xf0], R0 ;  /* 0x0000f000070075a7 */ /* 0x008ee400080011ff */
[----:B---3--:R-:W-:Y:S05]  /*4850*/  @!P0 BRA `(.L_x_85) ;  /* 0x0000003000788947 */ /* 0x008fea0003800000 */
.L_x_157:
[----:B------:R-:W4:Y:S01]  /*4860*/  LDS.128 R8, [R8+0x180] ;  /* 0x0001800008087984 */ /* 0x000f220000000c00 */
[----:B------:R-:W-:Y:S01]  /*4870*/  UISETP.GE.AND UP0, UPT, UR40, 0x1, UPT ;  /* 0x000000012800788c */ /* 0x000fe2000bf06270 */
[----:B------:R-:W-:Y:S01]  /*4880*/  @!PT LDS RZ, [RZ] ;  /* 0x00000000fffff984 */ /* 0x000fe20000000800 */
[----:B------:R-:W-:Y:S01]  /*4890*/  @!PT LDS RZ, [RZ] ;  /* 0x00000000fffff984 */ /* 0x000fe20000000800 */
[----:B------:R-:W-:Y:S01]  /*48a0*/  @!PT LDS RZ, [RZ] ;  /* 0x00000000fffff984 */ /* 0x000fe20000000800 */
[----:B------:R-:W-:Y:S01]  /*48b0*/  @!PT LDS RZ, [RZ] ;  /* 0x00000000fffff984 */ /* 0x000fe20000000800 */
[----:B------:R1:W-:Y:S06]  /*48c0*/  MEMBAR.ALL.CTA ;  /* 0x0000000000007992 */ /* 0x0003ec0000008000 */
[----:B-1----:R-:W1:Y:S01]  /*48d0*/  FENCE.VIEW.ASYNC.S ;  /* 0x00000000000073c6 */ /* 0x002e620000000000 */
[----:B----4-:R-:W-:Y:S11]  /*48e0*/  LOP3.LUT P0, RZ, R10, 0x1, RZ, 0xc0, !PT ;  /* 0x000000010aff7812 */ /* 0x010ff6000780c0ff */
[----:B------:R-:W-:Y:S02]  /*48f0*/  @!UPT UIADD3 URZ, UPT, UPT, URZ, URZ, URZ ;  /* 0x000000fffffff290 */ /* 0x000fe4000fffe0ff */
[----:B-1----:R-:W-:Y:S01]  /*4900*/  VOTEU.ANY UP1, P0 ;  /* 0x0000000000ff7886 */ /* 0x002fe20000020100 */
[----:B------:R-:W-:Y:S11]  /*4910*/  PLOP3.LUT P0, PT, PT, PT, UP1, 0x80, 0x8 ;  /* 0x000000000008781c */ /* 0x000ff60003f0f018 */
[----:B------:R-:W-:Y:S02]  /*4920*/  @!UPT UIADD3 URZ, UPT, UPT, URZ, URZ, URZ ;  /* 0x000000fffffff290 */ /* 0x000fe4000fffe0ff */
[----:B---3--:R-:W-:Y:S02]  /*4930*/  @P0 SHF.R.U32.HI R0, RZ, 0x10, R9 ;  /* 0x00000010ff000819 */ /* 0x008fe40000011609 */
[----:B------:R-:W-:Y:S02]  /*4940*/  @P0 MOV R6, R8 ;  /* 0x0000000800060202 */ /* 0x000fe40000000f00 */
[----:B------:R-:W-:Y:S01]  /*4950*/  @P0 R2UR UR4, R0 ;  /* 0x00000000000402ca */ /* 0x000fe200000e0000 */
[----:B------:R-:W-:Y:S01]  /*4960*/  VIADD R0, R7, 0x100 ;  /* 0x0000010007007836 */ /* 0x000fe20000000000 */
[----:B------:R-:W-:Y:S02]  /*4970*/  @P0 LOP3.LUT R8, R9, 0xffff, RZ, 0xc0, !PT ;  /* 0x0000ffff09080812 */ /* 0x000fe400078ec0ff */
[----:B------:R-:W-:Y:S02]  /*4980*/  @P0 R2UR UR6, R6 ;  /* 0x00000000060602ca */ /* 0x000fe400000e0000 */
[----:B------:R-:W-:Y:S02]  /*4990*/  PRMT R0, RZ, 0x654, R0 ;  /* 0x00000654ff007816 */ /* 0x000fe40000000000 */
[----:B------:R-:W-:Y:S02]  /*49a0*/  @P0 R2UR UR5, R8 ;  /* 0x00000000080502ca */ /* 0x000fe400000e0000 */
[----:B------:R1:W-:Y:S03]  /*49b0*/  SYNCS.ARRIVE.TRANS64.RED.A1T0 RZ, [R0+URZ], RZ ;  /* 0x000000ff00ff79a7 */ /* 0x0003e600081004ff */
[----:B------:R-:W-:Y:S04]  /*49c0*/  @UP1 UMOV UR24, UR4 ;  /* 0x0000000400181c82 */ /* 0x000fe80008000000 */
[----:B------:R-:W-:Y:S04]  /*49d0*/  @UP1 UMOV UR13, UR6 ;  /* 0x00000006000d1c82 */ /* 0x000fe80008000000 */
[----:B------:R-:W-:Y:S01]  /*49e0*/  @UP1 UMOV UR7, UR5 ;  /* 0x0000000500071c82 */ /* 0x000fe20008000000 */
[----:B------:R-:W-:Y:S05]  /*49f0*/  BRA.U !UP0, `(.L_x_86) ;  /* 0x0000000108a47547 */ /* 0x000fea000b800000 */
[----:B------:R-:W-:Y:S02]  /*4a00*/  UIMAD.WIDE.U32 UR10, UR7, UR31, URZ ;  /* 0x0000001f070a72a5 */ /* 0x000fe4000f8e00ff */
[----:B------:R-:W-:Y:S02]  /*4a10*/  UIMAD.WIDE.U32 UR18, UR13, UR28, URZ ;  /* 0x0000001c0d1272a5 */ /* 0x000fe4000f8e00ff */
[----:B------:R-:W-:Y:S02]  /*4a20*/  USEL UR4, UR25, UR27, !UP5 ;  /* 0x0000001b19047287 */ /* 0x000fe4000e800000 */
[----:B------:R-:W-:Y:S02]  /*4a30*/  USEL UR8, UR26, UR32, !UP6 ;  /* 0x000000201a087287 */ /* 0x000fe4000f000000 */
[----:B--2---:R-:W-:Y:S02]  /*4a40*/  UIMAD.WIDE.U32 UR20, UR4, UR14, URZ ;  /* 0x0000000e041472a5 */ /* 0x004fe4000f8e00ff */
[----:B------:R-:W-:Y:S01]  /*4a50*/  UIMAD.WIDE.U32 UR22, UR8, UR14, URZ ;  /* 0x0000000e081672a5 */ /* 0x000fe2000f8e00ff */
[----:B------:R-:W-:Y:S02]  /*4a60*/  UMOV UR5, UR11 ;  /* 0x0000000b00057c82 */ /* 0x000fe40008000000 */
[----:B------:R-:W-:Y:S03]  /*4a70*/  USHF.R.U32.HI UR6, URZ, UR35, UR5 ;  /* 0x00000023ff067299 */ /* 0x000fe60008011605 */
[----:B------:R-:W-:Y:S01]  /*4a80*/  UMOV UR5, UR19 ;  /* 0x0000001300057c82 */ /* 0x000fe20008000000 */
[----:B------:R-:W-:Y:S02]  /*4a90*/  USEL UR6, UR7, UR6, !UP5 ;  /* 0x0000000607067287 */ /* 0x000fe4000e800000 */
[----:B------:R-:W-:Y:S02]  /*4aa0*/  USHF.R.U32.HI UR9, URZ, UR29, UR5 ;  /* 0x0000001dff097299 */ /* 0x000fe40008011605 */
[----:B------:R-:W-:Y:S01]  /*4ab0*/  UIMAD.WIDE.U32 UR10, UR6, UR14, URZ ;  /* 0x0000000e060a72a5 */ /* 0x000fe2000f8e00ff */
[----:B------:R-:W-:Y:S02]  /*4ac0*/  UMOV UR5, UR21 ;  /* 0x0000001500057c82 */ /* 0x000fe40008000000 */
[----:B------:R-:W-:Y:S03]  /*4ad0*/  @UP4 USHF.R.U32.HI UR4, URZ, UR15, UR5 ;  /* 0x0000000fff044299 */ /* 0x000fe60008011605 */
[----:B------:R-:W-:Y:S01]  /*4ae0*/  UMOV UR5, UR23 ;  /* 0x0000001700057c82 */ /* 0x000fe20008000000 */
[----:B------:R-:W-:Y:S02]  /*4af0*/  UIMAD UR4, UR40, UR4, URZ ;  /* 0x00000004280472a4 */ /* 0x000fe4000f8e02ff */
[----:B------:R-:W-:Y:S02]  /*4b00*/  @UP4 USHF.R.U32.HI UR8, URZ, UR15, UR5 ;  /* 0x0000000fff084299 */ /* 0x000fe40008011605 */
[----:B------:R-:W-:Y:S02]  /*4b10*/  USEL UR5, UR13, UR9, !UP6 ;  /* 0x000000090d057287 */ /* 0x000fe4000f000000 */
[----:B------:R-:W-:Y:S02]  /*4b20*/  UIMAD UR9, UR40, UR8, URZ ;  /* 0x00000008280972a4 */ /* 0x000fe4000f8e02ff */
[----:B------:R-:W-:Y:S03]  /*4b30*/  UISETP.GE.AND UP0, UPT, UR6, UR4, UPT ;  /* 0x000000040600728c */ /* 0x000fe6000bf06270 */
[----:B------:R-:W-:Y:S01]  /*4b40*/  UMOV UR4, UR11 ;  /* 0x0000000b00047c82 */ /* 0x000fe20008000000 */
[----:B------:R-:W-:Y:S02]  /*4b50*/  UISETP.GE.OR UP0, UPT, UR5, UR9, UP0 ;  /* 0x000000090500728c */ /* 0x000fe40008706670 */
[----:B------:R-:W-:Y:S02]  /*4b60*/  USHF.R.U32.HI UR4, URZ, UR15, UR4 ;  /* 0x0000000fff047299 */ /* 0x000fe40008011604 */
[----:B------:R-:W-:Y:S02]  /*4b70*/  UIMAD.WIDE.U32 UR10, UR5, UR14, URZ ;  /* 0x0000000e050a72a5 */ /* 0x000fe4000f8e00ff */
[----:B------:R-:W-:Y:S04]  /*4b80*/  USEL UR12, UR6, UR4, !UP4 ;  /* 0x00000004060c7287 */ /* 0x000fe8000e000000 */
[----:B------:R-:W-:Y:S01]  /*4b90*/  UIADD3 UR9, UPT, UPT, -UR12, URZ, URZ ;  /* 0x000000ff0c097290 */ /* 0x000fe2000fffe1ff */
[----:B------:R-:W-:Y:S02]  /*4ba0*/  @!UP0 UMOV UR4, UR11 ;  /* 0x0000000b00048c82 */ /* 0x000fe40008000000 */
[----:B------:R-:W-:Y:S02]  /*4bb0*/  @!UP0 USHF.R.U32.HI UR4, URZ, UR15, UR4 ;  /* 0x0000000fff048299 */ /* 0x000fe40008011604 */
[----:B------:R-:W-:Y:S02]  /*4bc0*/  UIMAD UR9, UR40, UR9, UR6 ;  /* 0x00000009280972a4 */ /* 0x000fe4000f8e0206 */
[----:B------:R-:W-:Y:S04]  /*4bd0*/  @!UP0 USEL UR4, UR5, UR4, !UP4 ;  /* 0x0000000405048287 */ /* 0x000fe8000e000000 */
[----:B------:R-:W-:Y:S02]  /*4be0*/  @!UP0 UIMAD UR9, UR8, UR9, UR4 ;  /* 0x00000009080982a4 */ /* 0x000fe4000f8e0204 */
[----:B------:R-:W-:Y:S02]  /*4bf0*/  @!UP0 UIADD3 UR10, UPT, UPT, UR12, -UR4, URZ ;  /* 0x800000040c0a8290 */ /* 0x000fe4000fffe0ff */
[----:B------:R-:W-:Y:S02]  /*4c00*/  UIADD3 UR4, UPT, UPT, -UR5, URZ, URZ ;  /* 0x000000ff05047290 */ /* 0x000fe4000fffe1ff */
[----:B------:R-:W-:Y:S02]  /*4c10*/  UIADD3 UR8, UPT, UPT, -UR6, URZ, URZ ;  /* 0x000000ff06087290 */ /* 0x000fe4000fffe1ff */
[----:B------:R-:W-:Y:S02]  /*4c20*/  @!UP0 UIMAD UR6, UR10, UR40, UR5 ;  /* 0x000000280a0682a4 */ /* 0x000fe4000f8e0205 */
[----:B------:R-:W-:Y:S02]  /*4c30*/  UIMAD UR13, UR16, UR4, UR13 ;  /* 0x00000004100d72a4 */ /* 0x000fe4000f8e020d */
[----:B------:R-:W-:Y:S01]  /*4c40*/  UIMAD UR7, UR30, UR8, UR7 ;  /* 0x000000081e0772a4 */ /* 0x000fe2000f8e0207 */
[----:B------:R-:W-:Y:S02]  /*4c50*/  @!UP0 UMOV UR5, UR9 ;  /* 0x0000000900058c82 */ /* 0x000fe40008000000 */
[----:B------:R-:W-:Y:S02]  /*4c60*/  UIMAD UR13, UR5, UR16, UR13 ;  /* 0x00000010050d72a4 */ /* 0x000fe4000f8e020d */
[----:B------:R-:W-:Y:S11]  /*4c70*/  UIMAD UR7, UR6, UR30, UR7 ;  /* 0x0000001e060772a4 */ /* 0x000ff6000f8e0207 */
[----:B------:R-:W-:Y:S01]  /*4c80*/  @!UPT UIADD3 URZ, UPT, UPT, URZ, URZ, URZ ;  /* 0x000000fffffff290 */ /* 0x000fe2000fffe0ff */
.L_x_86:
[----:B------:R-:W3:Y:S01]  /*4c90*/  @!UP2 LDCU.128 UR20, c[0x0][0xb10] ;  /* 0x00016200ff14a7ac */ /* 0x000ee20008000c00 */
[C---:B------:R-:W-:Y:S02]  /*4ca0*/  ISETP.NE.U32.AND P1, PT, R4.reuse, RZ, PT ;  /* 0x000000ff0400720c */ /* 0x040fe40003f25070 */
[----:B------:R-:W-:Y:S02]  /*4cb0*/  ISETP.NE.U32.AND P0, PT, R4, RZ, PT ;  /* 0x000000ff0400720c */ /* 0x000fe40003f05070 */
[C---:B------:R-:W-:Y:S02]  /*4cc0*/  ISETP.NE.AND.EX P1, PT, R5.reuse, RZ, PT, P1 ;  /* 0x000000ff0500720c */ /* 0x040fe40003f25310 */
[----:B------:R-:W-:Y:S01]  /*4cd0*/  ISETP.NE.AND.EX P0, PT, R5, RZ, PT, P0 ;  /* 0x000000ff0500720c */ /* 0x000fe20003f05300 */
[----:B------:R-:W4:Y:S01]  /*4ce0*/  @!UP2 LDCU UR5, c[0x0][0xb0c] ;  /* 0x00016180ff05a7ac */ /* 0x000f220008000800 */
[----:B------:R-:W-:Y:S01]  /*4cf0*/  SHF.L.U32 R6, R15, 0x1f, RZ ;  /* 0x0000001f0f067819 */ /* 0x000fe200000006ff */
[----:B---3--:R-:W-:Y:S07]  /*4d00*/  UIMAD.WIDE.U32 UR8, UR13, UR20, URZ ;  /* 0x000000140d0872a5 */ /* 0x008fee000f8e00ff */
[----:B------:R-:W-:Y:S01]  /*4d10*/  @!UP2 UMOV UR4, UR9 ;  /* 0x000000090004ac82 */ /* 0x000fe20008000000 */
[----:B----4-:R-:W-:Y:S02]  /*4d20*/  @!UP2 UISETP.NE.AND UP0, UPT, UR5, 0x1, UPT ;  /* 0x000000010500a88c */ /* 0x010fe4000bf05270 */
[----:B------:R-:W-:Y:S02]  /*4d30*/  @!UP2 USHF.R.U32.HI UR4, URZ, UR21, UR4 ;  /* 0x00000015ff04a299 */ /* 0x000fe40008011604 */
[----:B------:R-:W-:Y:S02]  /*4d40*/  UIMAD.WIDE.U32 UR8, UR7, UR23, URZ ;  /* 0x00000017070872a5 */ /* 0x000fe4000f8e00ff */
[----:B------:R-:W-:Y:S02]  /*4d50*/  @!UP2 USEL UR10, UR13, UR4, !UP0 ;  /* 0x000000040d0aa287 */ /* 0x000fe4000c000000 */
[----:B------:R-:W-:Y:S03]  /*4d60*/  @!UP2 UISETP.NE.AND UP0, UPT, UR22, 0x1, UPT ;  /* 0x000000011600a88c */ /* 0x000fe6000bf05270 */
[----:B------:R-:W-:Y:S02]  /*4d70*/  @!UP2 UMOV UR6, UR9 ;  /* 0x000000090006ac82 */ /* 0x000fe40008000000 */
[----:B------:R-:W3:Y:S02]  /*4d80*/  @!UP2 LDCU UR4, c[0x0][0xb20] ;  /* 0x00016400ff04a7ac */ /* 0x000ee40008000800 */
[----:B---3--:R-:W-:Y:S04]  /*4d90*/  @!UP2 USHF.R.U32.HI UR6, URZ, UR4, UR6 ;  /* 0x00000004ff06a299 */ /* 0x008fe80008011606 */
[----:B------:R-:W-:Y:S04]  /*4da0*/  @!UP2 USEL UR6, UR7, UR6, !UP0 ;  /* 0x000000060706a287 */ /* 0x000fe8000c000000 */
[----:B------:R-:W-:Y:S02]  /*4db0*/  @!UP2 UIADD3 UR4, UPT, UPT, -UR10, UR6, URZ ;  /* 0x000000060a04a290 */ /* 0x000fe4000fffe1ff */
[----:B------:R-:W-:Y:S02]  /*4dc0*/  @!UP2 UIADD3 UR6, UPT, UPT, UR10, -UR6, URZ ;  /* 0x800000060a06a290 */ /* 0x000fe4000fffe0ff */
[----:B------:R-:W-:Y:S02]  /*4dd0*/  @!UP2 UIMAD UR13, UR4, UR5, UR13 ;  /* 0x00000005040da2a4 */ /* 0x000fe4000f8e020d */
[----:B------:R-:W-:Y:S01]  /*4de0*/  @!UP2 UIMAD UR7, UR6, UR22, UR7 ;  /* 0x000000160607a2a4 */ /* 0x000fe2000f8e0207 */
[----:B------:R-:W-:Y:S11]  /*4df0*/  BRA.U UP3, `(.L_x_87) ;  /* 0x0000000103107547 */ /* 0x000ff6000b800000 */
[----:B------:R-:W-:Y:S04]  /*4e00*/  MOV R7, UR34 ;  /* 0x0000002200077c02 */ /* 0x000fe80008000f00 */
[----:B------:R-:W-:Y:S04]  /*4e10*/  SHF.L.U32 R7, R7, 0x1f, RZ ;  /* 0x0000001f07077819 */ /* 0x000fe800000006ff */
[----:B------:R-:W3:Y:S02]  /*4e20*/  SYNCS.PHASECHK.TRANS64.TRYWAIT P2, [UR17+0xe8], R7 ;  /* 0x0000e807ff0075a7 */ /* 0x000ee40008041111 */
[----:B---3--:R-:W-:Y:S05]  /*4e30*/  @!P2 BRA `(.L_x_88) ;  /* 0x0000002c0014a947 */ /* 0x008fea0003800000 */
.L_x_87:
[----:B------:R-:W-:Y:S05]  /*4e40*/  @!P1 BRA `(.L_x_89) ;  /* 0x0000000000309947 */ /* 0x000fea0003800000 */
[----:B------:R-:W-:Y:S01]  /*4e50*/  ISETP.NE.U32.AND P1, PT, R2, RZ, PT ;  /* 0x000000ff0200720c */ /* 0x000fe20003f25070 */
[----:B------:R-:W3:Y:S01]  /*4e60*/  LDCU.64 UR4, c[0x0][0x358] ;  /* 0x00006b00ff0477ac */ /* 0x000ee20008000a00 */
[----:B------:R-:W-:Y:S02]  /*4e70*/  IMAD.MOV.U32 R79, RZ, RZ, 0x1 ;  /* 0x00000001ff4f7424 */ /* 0x000fe400078e00ff */
[----:B------:R-:W-:Y:S11]  /*4e80*/  ISETP.NE.AND.EX P1, PT, R3, RZ, PT, P1 ;  /* 0x000000ff0300720c */ /* 0x000ff60003f25310 */
[----:B------:R-:W-:Y:S02]  /*4e90*/  @!UPT UIADD3 URZ, UPT, UPT, URZ, URZ, URZ ;  /* 0x000000fffffff290 */ /* 0x000fe4000fffe0ff */
[----:B------:R-:W4:Y:S01]  /*4ea0*/  @P1 LDC.64 R8, c[0x0][0x888] ;  /* 0x00022200ff081b82 */ /* 0x000f220000000a00 */
[----:B-1----:R-:W-:Y:S04]  /*4eb0*/  @P1 IMAD R0, R4, UR36, RZ ;  /* 0x0000002404001c24 */ /* 0x002fe8000f8e02ff */
[----:B----4-:R-:W-:Y:S04]  /*4ec0*/  @P1 IMAD.WIDE R8, R0, 0x4, R8 ;  /* 0x0000000400081825 */ /* 0x010fe800078e0208 */
[----:B------:R-:W-:Y:S01]  /*4ed0*/  HFMA2 R0, -RZ, RZ, 0, 5.9604644775390625e-08 ;  /* 0x00000001ff007431 */ /* 0x000fe200000001ff */
[----:B---3-5:R3:W5:Y:S04]  /*4ee0*/  @P1 LDG.E R39, desc[UR4][R8.64] ;  /* 0x0000000408271981 */ /* 0x028768000c1e1900 */
[----:B------:R-:W-:Y:S01]  /*4ef0*/  @!P1 PRMT R79, R0, 0x7610, R79 ;  /* 0x00007610004f9816 */ /* 0x000fe2000000004f */
[----:B---3--:R-:W4:Y:S06]  /*4f00*/  @!P1 LDC R39, c[0x0][0x880] ;  /* 0x00022000ff279b82 */ /* 0x008f2c0000000800 */
.L_x_89:
[----:B----45:R-:W-:Y:S01]  /*4f10*/  @!P0 FSETP.EQ.AND P1, PT, R39, RZ, PT ;  /* 0x000000ff2700820b */ /* 0x030fe20003f22000 */
[----:B------:R-:W-:Y:S01]  /*4f20*/  @!UPT UIADD3 URZ, UPT, UPT, URZ, URZ, URZ ;  /* 0x000000fffffff290 */ /* 0x000fe2000fffe0ff */
[----:B------:R-:W-:Y:S11]  /*4f30*/  @!P0 BRA `(.L_x_90) ;  /* 0x0000000000188947 */ /* 0x000ff60003800000 */
[----:B------:R-:W-:Y:S02]  /*4f40*/  LOP3.LUT P0, RZ, R79, 0xff, RZ, 0xc0, !PT ;  /* 0x000000ff4fff7812 */ /* 0x000fe4000780c0ff */
[----:B------:R-:W-:Y:S04]  /*4f50*/  ISETP.NE.U32.AND P1, PT, R2, RZ, PT ;  /* 0x000000ff0200720c */ /* 0x000fe80003f25070 */
[----:B------:R-:W-:Y:S04]  /*4f60*/  ISETP.NE.AND.EX P1, PT, R3, RZ, PT, P1 ;  /* 0x000000ff0300720c */ /* 0x000fe80003f25310 */
[----:B------:R-:W-:Y:S03]  /*4f70*/  PLOP3.LUT P1, PT, P1, PT, PT, 0x8, 0x80 ;  /* 0x000000000080781c */ /* 0x000fe60000f2e170 */
[----:B------:R-:W-:Y:S11]  /*4f80*/  @P0 FSETP.EQ.AND P1, PT, R39, RZ, PT ;  /* 0x000000ff2700020b */ /* 0x000ff60003f22000 */
[----:B------:R-:W-:Y:S02]  /*4f90*/  @!UPT UIADD3 URZ, UPT, UPT, URZ, URZ, URZ ;  /* 0x000000fffffff290 */ /* 0x000fe4000fffe0ff */
.L_x_90:
[----:B------:R-:W3:Y:S01]  /*4fa0*/  SYNCS.PHASECHK.TRANS64.TRYWAIT P0, [UR17+0xd8], R6 ;  /* 0x0000d806ff0075a7 */ /* 0x000ee20008001111 */
[----:B------:R-:W-:Y:S02]  /*4fb0*/  ELECT P2, URZ, PT ;  /* 0x0000000000ff782f */ /* 0x000fe40003840000 */
[----:B------:R-:W-:Y:S01]  /*4fc0*/  IADD3 R14, PT, PT, R14, 0x1, RZ ;  /* 0x000000010e0e7810 */ /* 0x000fe20007ffe0ff */
[----:B---3--:R-:W-:Y:S10]  /*4fd0*/  @!P0 BRA `(.L_x_91) ;  /* 0x0000002800c48947 */ /* 0x008ff40003800000 */
.L_x_160:
[----:B------:R-:W-:Y:S01]  /*4fe0*/  PLOP3.LUT P1, PT, P1, P2, PT, 0xf2, 0x2f ;  /* 0x00000000002f781c */ /* 0x000fe20000f25e72 */
[----:B------:R-:W-:Y:S01]  /*4ff0*/  UMOV UR18, 0x0 ;  /* 0x0000000000127882 */ /* 0x000fe20000000000 */
[----:B------:R-:W-:Y:S01]  /*5000*/  UMOV UR19, 0x10000000 ;  /* 0x1000000000137882 */ /* 0x000fe20000000000 */
[----:B------:R-:W-:Y:S01]  /*5010*/  UMOV UR12, UR36 ;  /* 0x00000024000c7c82 */ /* 0x000fe20008000000 */
[----:B------:R-:W-:Y:S01]  /*5020*/  LOP3.LUT R15, R15, 0x1, RZ, 0x3c, !PT ;  /* 0x000000010f0f7812 */ /* 0x000fe200078e3cff */
[----:B------:R-:W-:Y:S01]  /*5030*/  UPLOP3.LUT UP3, UPT, UPT, UPT, UPT, 0x80, 0x8 ;  /* 0x000000000008789c */ /* 0x000fe20003f6f070 */
[----:B------:R-:W-:Y:S07]  /*5040*/  UMOV UR36, UR24 ;  /* 0x0000001800247c82 */ /* 0x000fee0008000000 */
[----:B-1----:R-:W-:Y:S01]  /*5050*/  @!P1 IADD3 R6, P0, PT, R16, 0x580, RZ ;  /* 0x0000058010069810 */ /* 0x002fe20007f1e0ff */
[----:B------:R-:W-:Y:S03]  /*5060*/  VOTEU.ALL UP0, P1 ;  /* 0x0000000000ff7886 */ /* 0x000fe60000800000 */
[----:B------:R-:W-:Y:S01]  /*5070*/  @!P1 R2UR UR5, R6 ;  /* 0x00000000060592ca */ /* 0x000fe200000e0000 */
[----:B------:R-:W-:Y:S01]  /*5080*/  @!P1 IMAD.X R0, RZ, RZ, R17, P0 ;  /* 0x000000ffff009224 */ /* 0x000fe200000e0611 */
[----:B------:R-:W-:Y:S01]  /*5090*/  @!UP0 USHF.L.U32 UR10, UR45, 0x6, URZ ;  /* 0x000000062d0a8899 */ /* 0x000fe200080006ff */
[----:B------:R-:W-:Y:S01]  /*50a0*/  ISETP.NE.AND P0, PT, R14, 0x2, PT ;  /* 0x000000020e00780c */ /* 0x000fe20003f05270 */
[----:B------:R-:W-:Y:S02]  /*50b0*/  @!UP0 USHF.L.U32 UR11, UR46, 0x6, URZ ;  /* 0x000000062e0b8899 */ /* 0x000fe400080006ff */
[----:B------:R-:W-:Y:S01]  /*50c0*/  @!P1 R2UR UR4, R0 ;  /* 0x00000000000492ca */ /* 0x000fe200000e0000 */
[----:B------:R-:W-:Y:S01]  /*50d0*/  @!UP0 UIADD3 UR8, UPT, UPT, UR17, 0x200, URZ ;  /* 0x0000020011088890 */ /* 0x000fe2000fffe0ff */
[----:B------:R-:W-:Y:S01]  /*50e0*/  SEL R0, RZ, 0x1, P0 ;  /* 0x00000001ff007807 */ /* 0x000fe20000000000 */
[----:B------:R-:W-:Y:S01]  /*50f0*/  @!UP0 UIADD3 UR9, UPT, UPT, UR17, 0xd0, URZ ;  /* 0x000000d011098890 */ /* 0x000fe2000fffe0ff */
[----:B------:R-:W-:Y:S01]  /*5100*/  SEL R14, R14, RZ, P0 ;  /* 0x000000ff0e0e7207 */ /* 0x000fe20000000000 */
[----:B------:R-:W-:Y:S01]  /*5110*/  VOTEU.ALL UP0, P1 ;  /* 0x0000000000ff7886 */ /* 0x000fe20000800000 */
[----:B------:R-:W-:Y:S01]  /*5120*/  LOP3.LUT R13, R13, R0, RZ, 0x3c, !PT ;  /* 0x000000000d0d7212 */ /* 0x000fe200078e3cff */
[----:B------:R-:W-:Y:S01]  /*5130*/  IMAD.U32 R6, RZ, RZ, UR5 ;  /* 0x00000005ff067e24 */ /* 0x000fe2000f8e00ff */
[----:B------:R-:W-:Y:S02]  /*5140*/  UIADD3 UR45, UPT, UPT, UR7, UR60, URZ ;  /* 0x0000003c072d7290 */ /* 0x000fe4000fffe0ff */
[----:B------:R-:W-:Y:S03]  /*5150*/  UIADD3 UR46, UPT, UPT, UR13, UR57, URZ ;  /* 0x000000390d2e7290 */ /* 0x000fe6000fffe0ff */
[----:B------:R-:W-:Y:S01]  /*5160*/  IMAD.U32 R7, RZ, RZ, UR4 ;  /* 0x00000004ff077e24 */ /* 0x000fe2000f8e00ff */
[----:B------:R-:W-:Y:S04]  /*5170*/  @!P1 R2UR UR4, R6 ;  /* 0x00000000060492ca */ /* 0x000fe800000e0000 */
[----:B------:R-:W-:Y:S11]  /*5180*/  @!P1 R2UR UR5, R7 ;  /* 0x00000000070592ca */ /* 0x000ff600000e0000 */
[----:B------:R-:W-:Y:S02]  /*5190*/  @!UPT UIADD3 URZ, UPT, UPT, URZ, URZ, URZ ;  /* 0x000000fffffff290 */ /* 0x000fe4000fffe0ff */
[----:B------:R3:W-:Y:S01]  /*51a0*/  @!UP0 UTMALDG.3D [UR8], [UR4], desc[UR18] ;  /* 0x00001208040085b4 */ /* 0x0007e20008011000 */
[----:B------:R3:W-:Y:S01]  /*51b0*/  @!P1 SYNCS.ARRIVE.TRANS64.RED.A0TR RZ, [UR17+0xd0], R12 ;  /* 0x0000d00cffff99a7 */ /* 0x0007e20008300411 */
[----:B------:R-:W-:Y:S01]  /*51c0*/  SYNCS.ARRIVE.TRANS64.RED.A1T0 RZ, [UR48], RZ ;  /* 0x000000ffffff79a7 */ /* 0x000fe20008100430 */
[----:B------:R-:W-:Y:S05]  /*51d0*/  BRA.U UP1, `(.L_x_92) ;  /* 0xfffffff5018c7547 */ /* 0x000fea000b83ffff */
[----:B------:R-:W-:Y:S07]  /*51e0*/  MOV R0, UR17 ;  /* 0x0000001100007c02 */ /* 0x000fee0008000f00 */
.L_x_93:
[----:B-1----:R-:W-:-:S04]  /*51f0*/  SHF.L.U32 R2, R15, 0x1f, RZ ;  /* 0x0000001f0f027819 */ /* 0x002fc800000006ff */
[----:B------:R1:W4:Y:S03]  /*5200*/  SYNCS.PHASECHK.TRANS64.TRYWAIT P0, [R0+URZ+0xd8], R2 ;  /* 0x0000d802000075a7 */ /* 0x00032600080011ff */
[----:B----4-:R-:W-:Y:S05]  /*5210*/  @!P0 NANOSLEEP.SYNCS 0x989680 ;  /* 0x009896800000895d */ /* 0x010fea0003900000 */
[----:B------:R-:W4:Y:S02]  /*5220*/  @!P0 SYNCS.PHASECHK.TRANS64 P0, [R0+URZ+0xd8], R2 ;  /* 0x0000d802000085a7 */ /* 0x000f2400080010ff */
[----:B--234-:R-:W-:Y:S05]  /*5230*/  @P0 EXIT ;  /* 0x000000000000094d */ /* 0x01cfea0003800000 */
[----:B------:R-:W-:Y:S05]  /*5240*/  BRA `(.L_x_93) ;  /* 0xfffffffc00e87947 */ /* 0x000fea000383ffff */
.L_x_84:
[----:B------:R-:W-:-:S06]  /*5250*/  UISETP.GE.AND UP0, UPT, UR22, 0x4, UPT ;  /* 0x000000041600788c */ /* 0x000fcc000bf06270 */
[----:B------:R-:W-:-:S13]  /*5260*/  PLOP3.LUT P0, PT, PT, PT, UP0, 0x80, 0x8 ;  /* 0x000000000008781c */ /* 0x000fda0003f0f008 */
[----:B-1----:R-:W-:Y:S05]  /*5270*/  @!P0 EXIT ;  /* 0x000000000000894d */ /* 0x002fea0003800000 */
[----:B------:R-:W-:Y:S01]  /*5280*/  BAR.SYNC.DEFER_BLOCKING 0x6, 0xa0 ;  /* 0x0182800000007b1d */ /* 0x000fe20000010000 */
[C---:B------:R-:W-:Y:S02]  /*5290*/  IMAD.SHL.U32 R7, R76.reuse, 0x40, RZ ;  /* 0x000000404c077824 */ /* 0x040fe400078e00ff */
[----:B------:R-:W-:Y:S02]  /*52a0*/  HFMA2 R81, -RZ, RZ, 0, 0 ;  /* 0x00000000ff517431 */ /* 0x000fe400000001ff */
[C---:B------:R-:W-:Y:S01]  /*52b0*/  IMAD.SHL.U32 R4, R76.reuse, 0x20, RZ ;  /* 0x000000204c047824 */ /* 0x040fe200078e00ff */
[----:B------:R-:W-:Y:S01]  /*52c0*/  CS2R R82, SRZ ;  /* 0x0000000000527805 */ /* 0x000fe2000001ff00 */
[----:B------:R-:W-:Y:S01]  /*52d0*/  IMAD.SHL.U32 R6, R76, 0x2, RZ ;  /* 0x000000024c067824 */ /* 0x000fe200078e00ff */
[----:B------:R-:W-:Y:S01]  /*52e0*/  UMOV UR44, 0x400 ;  /* 0x00000400002c7882 */ /* 0x000fe20000000000 */
[----:B------:R-:W-:Y:S01]  /*52f0*/  LOP3.LUT R5, R7, 0x180, RZ, 0xc0, !PT ;  /* 0x0000018007057812 */ /* 0x000fe200078ec0ff */
[----:B------:R-:W-:Y:S01]  /*5300*/  ULEA UR44, UR48, UR44, 0x18 ;  /* 0x0000002c302c7291 */ /* 0x000fe2000f8ec0ff */
[----:B------:R-:W-:Y:S01]  /*5310*/  LOP3.LUT R4, R4, 0xc00, RZ, 0xc0, !PT ;  /* 0x00000c0004047812 */ /* 0x000fe200078ec0ff */
[----:B------:R-:W1:Y:S01]  /*5320*/  LDC.64 R72, c[0x0][0x888] ;  /* 0x00022200ff487b82 */ /* 0x000e620000000a00 */
[----:B------:R-:W-:Y:S01]  /*5330*/  LOP3.LUT R6, R5, 0x20, R6, 0xf8, !PT ;  /* 0x0000002005067812 */ /* 0x000fe200078ef806 */
[----:B------:R-:W-:Y:S01]  /*5340*/  IMAD.SHL.U32 R5, R76, 0x8, RZ ;  /* 0x000000084c057824 */ /* 0x000fe200078e00ff */
[----:B------:R-:W-:Y:S01]  /*5350*/  LOP3.LUT R4, R4, 0x40, R7, 0xf8, !PT ;  /* 0x0000004004047812 */ /* 0x000fe200078ef807 */
[----:B------:R-:W-:Y:S01]  /*5360*/  IMAD.U32 R37, R76, 0x10000, RZ ;  /* 0x000100004c257824 */ /* 0x000fe200078e00ff */
[----:B------:R-:W-:Y:S01]  /*5370*/  UIADD3 UR4, UPT, UPT, UR44, 0x1200, URZ ;  /* 0x000012002c047890 */ /* 0x000fe2000fffe0ff */
[----:B------:R-:W-:Y:S01]  /*5380*/  IMAD.MOV.U32 R36, RZ, RZ, RZ ;  /* 0x000000ffff247224 */ /* 0x000fe200078e00ff */
[----:B------:R-:W-:Y:S01]  /*5390*/  LOP3.LUT R5, R6, 0x30, R5, 0x78, !PT ;  /* 0x0000003006057812 */ /* 0x000fe200078e7805 */
[----:B------:R-:W2:Y:S01]  /*53a0*/  LDC.64 R74, c[0x0][0x890] ;  /* 0x00022400ff4a7b82 */ /* 0x000ea20000000a00 */
[----:B------:R-:W-:Y:S01]  /*53b0*/  LOP3.LUT R4, R4, 0x200, R7, 0xf8, !PT ;  /* 0x0000020004047812 */ /* 0x000fe200078ef807 */
[----:B------:R-:W-:Y:S01]  /*53c0*/  IMAD.MOV.U32 R84, RZ, RZ, RZ ;  /* 0x000000ffff547224 */ /* 0x000fe200078e00ff */
[----:B------:R-:W-:Y:S01]  /*53d0*/  LOP3.LUT R37, R37, 0x600000, RZ, 0xc0, !PT ;  /* 0x0060000025257812 */ /* 0x000fe200078ec0ff */
[----:B------:R-:W-:Y:S01]  /*53e0*/  IMAD.U32 R85, RZ, RZ, UR4 ;  /* 0x00000004ff557e24 */ /* 0x000fe2000f8e00ff */
[----:B------:R-:W-:Y:S01]  /*53f0*/  LOP3.LUT R78, R4, R5, RZ, 0xfc, !PT ;  /* 0x00000005044e7212 */ /* 0x000fe200078efcff */
[----:B------:R-:W3:Y:S01]  /*5400*/  LDS R0, [UR44+0x1a0] ;  /* 0x0001a02cff007984 */ /* 0x000ee20008000800 */
[----:B------:R-:W-:Y:S01]  /*5410*/  IMAD.SHL.U32 R4, R76, 0x10, RZ ;  /* 0x000000104c047824 */ /* 0x000fe200078e00ff */
[----:B------:R-:W4:Y:S01]  /*5420*/  LDC.64 R70, c[0x0][0x8b0] ;  /* 0x00022c00ff467b82 */ /* 0x000f220000000a00 */
[----:B------:R-:W-:Y:S01]  /*5430*/  IADD3 R77, PT, PT, R78, UR44, RZ ;  /* 0x0000002c4e4d7c10 */ /* 0x000fe2000fffe0ff */
[----:B------:R-:W1:Y:S02]  /*5440*/  LDCU UR50, c[0x0][0x370] ;  /* 0x00006e00ff3277ac */ /* 0x000e640008000800 */
[----:B------:R-:W-:Y:S01]  /*5450*/  LOP3.LUT R4, R4, 0x20, RZ, 0xc0, !PT ;  /* 0x0000002004047812 */ /* 0x000fe200078ec0ff */
[----:B------:R-:W1:Y:S03]  /*5460*/  LDCU.64 UR62, c[0x0][0x348] ;  /* 0x00006900ff3e77ac */ /* 0x000e660008000a00 */
[----:B------:R-:W1:Y:S01]  /*5470*/  LDC.64 R68, c[0x0][0x8a8] ;  /* 0x00022a00ff447b82 */ /* 0x000e620000000a00 */
[----:B------:R-:W-:Y:S01]  /*5480*/  IADD3 R77, PT, PT, -R4, 0x200, R77 ;  /* 0x00000200044d7810 */ /* 0x000fe20007ffe14d */
[----:B------:R-:W1:Y:S01]  /*5490*/  LDCU UR41, c[0x0][0xb0c] ;  /* 0x00016180ff2977ac */ /* 0x000e620008000800 */
[----:B------:R-:W1:Y:S01]  /*54a0*/  LDCU UR39, c[0x0][0xb30] ;  /* 0x00016600ff2777ac */ /* 0x000e620008000800 */
[----:B------:R-:W1:Y:S01]  /*54b0*/  LDCU.64 UR58, c[0x0][0x888] ;  /* 0x00011100ff3a77ac */ /* 0x000e620008000a00 */
[----:B------:R-:W1:Y:S01]  /*54c0*/  LDCU.64 UR42, c[0x0][0xb28] ;  /* 0x00016500ff2a77ac */ /* 0x000e620008000a00 */
[----:B------:R-:W1:Y:S01]  /*54d0*/  LDCU.128 UR52, c[0x0][0xb10] ;  /* 0x00016200ff3477ac */ /* 0x000e620008000c00 */
[----:B------:R-:W1:Y:S01]  /*54e0*/  LDCU UR49, c[0x0][0x374] ;  /* 0x00006e80ff3177ac */ /* 0x000e620008000800 */
[----:B------:R-:W-:Y:S01]  /*54f0*/  UIADD3 UR56, UPT, UPT, UR44, 0x200, URZ ;  /* 0x000002002c387890 */ /* 0x000fe2000fffe0ff */
[----:B---3--:R-:W-:-:S11]  /*5500*/  IMAD.IADD R37, R0, 0x1, R37 ;  /* 0x0000000100257824 */ /* 0x008fd600078e0225 */
.L_x_111:
[----:B------:R-:W-:Y:S02]  /*5510*/  LEA R3, R81, UR44, 0x3 ;  /* 0x0000002c51037c11 */ /* 0x000fe4000f8e18ff */
[----:B------:R-:W-:Y:S02]  /*5520*/  SHF.L.U32 R0, R83, 0x1f, RZ ;  /* 0x0000001f53007819 */ /* 0x000fe400000006ff */
[----:B-1----:R-:W-:Y:S02]  /*5530*/  LEA R4, R81, UR44, 0x4 ;  /* 0x0000002c51047c11 */ /* 0x002fe4000f8e20ff */
[----:B------:R-:W3:Y:S02]  /*5540*/  SYNCS.PHASECHK.TRANS64.TRYWAIT P0, [R3+URZ+0xf0], R0 ;  /* 0x0000f000030075a7 */ /* 0x000ee400080011ff */
[----:B--23--:R-:W-:Y:S05]  /*5550*/  @!P0 BRA `(.L_x_94) ;  /* 0x00000024007c8947 */ /* 0x00cfea0003800000 */
.L_x_161:
[----:B------:R-:W1:Y:S01]  /*5560*/  LDS.128 R4, [R4+0x180] ;  /* 0x0001800004047984 */ /* 0x000e620000000c00 */
[----:B------:R-:W-:Y:S01]  /*5570*/  UISETP.GE.AND UP0, UPT, UR40, 0x1, UPT ;  /* 0x000000012800788c */ /* 0x000fe2000bf06270 */
[----:B------:R-:W-:Y:S01]  /*5580*/  @!PT LDS RZ, [RZ] ;  /* 0x00000000fffff984 */ /* 0x000fe20000000800 */
[----:B------:R-:W-:Y:S01]  /*5590*/  @!PT LDS RZ, [RZ] ;  /* 0x00000000fffff984 */ /* 0x000fe20000000800 */
[----:B------:R-:W-:Y:S01]  /*55a0*/  @!PT LDS RZ, [RZ] ;  /* 0x00000000fffff984 */ /* 0x000fe20000000800 */
[----:B------:R-:W-:Y:S01]  /*55b0*/  @!PT LDS RZ, [RZ] ;  /* 0x00000000fffff984 */ /* 0x000fe20000000800 */
[----:B------:R2:W-:Y:S06]  /*55c0*/  MEMBAR.ALL.CTA ;  /* 0x0000000000007992 */ /* 0x0005ec0000008000 */
[----:B--2---:R-:W2:Y:S01]  /*55d0*/  FENCE.VIEW.ASYNC.S ;  /* 0x00000000000073c6 */ /* 0x004ea20000000000 */
[----:B-1----:R-:W-:Y:S11]  /*55e0*/  LOP3.LUT P0, RZ, R6, 0x1, RZ, 0xc0, !PT ;  /* 0x0000000106ff7812 */ /* 0x002ff6000780c0ff */
[----:B------:R-:W-:Y:S02]  /*55f0*/  @!UPT UIADD3 URZ, UPT, UPT, URZ, URZ, URZ ;  /* 0x000000fffffff290 */ /* 0x000fe4000fffe0ff */
[----:B--2---:R-:W-:Y:S01]  /*5600*/  VOTEU.ANY UP1, P0 ;  /* 0x0000000000ff7886 */ /* 0x004fe20000020100 */
[----:B------:R-:W-:Y:S01]  /*5610*/  PLOP3.LUT P0, PT, PT, PT, UP1, 0x80, 0x8 ;  /* 0x000000000008781c */ /* 0x000fe20003f0f018 */
[----:B------:R-:W-:Y:S11]  /*5620*/  UP2UR UR47, UPR, URZ, 0x2 ;  /* 0x00000002ff2f7883 */ /* 0x000ff60008000000 */
[----:B------:R-:W-:Y:S01]  /*5630*/  @!UPT UIADD3 URZ, UPT, UPT, URZ, URZ, URZ ;  /* 0x000000fffffff290 */ /* 0x000fe2000fffe0ff */
        /* <DEDUP_REMOVED lines=13> */
[----:B------:R-:W2:Y:S01]  /*5710*/  LDCU UR12, c[0x0][0xb20] ;  /* 0x00016400ff0c77ac */ /* 0x000ea20008000800 */
[----:B------:R-:W-:Y:S02]  /*5720*/  UIMAD.WIDE.U32 UR4, UR49, UR55, URZ ;  /* 0x00000037310472a5 */ /* 0x000fe4000f8e00ff */
[----:B------:R-:W-:Y:S02]  /*5730*/  UIMAD.WIDE.U32 UR6, UR50, UR52, URZ ;  /* 0x00000034320672a5 */ /* 0x000fe4000f8e00ff */
[----:B------:R-:W-:Y:S02]  /*5740*/  UISETP.NE.AND UP0, UPT, UR54, 0x1, UPT ;  /* 0x000000013600788c */ /* 0x000fe4000bf05270 */
[----:B------:R-:W-:Y:S02]  /*5750*/  UIMAD.WIDE.U32 UR8, UR37, UR55, URZ ;  /* 0x00000037250872a5 */ /* 0x000fe4000f8e00ff */
[----:B------:R-:W-:Y:S02]  /*5760*/  UIMAD.WIDE.U32 UR10, UR38, UR52, URZ ;  /* 0x00000034260a72a5 */ /* 0x000fe4000f8e00ff */
[----:B------:R-:W-:Y:S02]  /*5770*/  UISETP.NE.AND UP1, UPT, UR41, 0x1, UPT ;  /* 0x000000012900788c */ /* 0x000fe4000bf25270 */
[----:B------:R-:W-:Y:S01]  /*5780*/  UISETP.NE.AND UP2, UPT, UR40, 0x1, UPT ;  /* 0x000000012800788c */ /* 0x000fe2000bf45270 */
[----:B------:R-:W-:Y:S02]  /*5790*/  UMOV UR4, UR5 ;  /* 0x0000000500047c82 */ /* 0x000fe40008000000 */
[----:B--2---:R-:W-:Y:S03]  /*57a0*/  USHF.R.U32.HI UR5, URZ, UR12, UR4 ;  /* 0x0000000cff057299 */ /* 0x004fe60008011604 */
[----:B------:R-:W-:Y:S02]  /*57b0*/  UMOV UR4, UR7 ;  /* 0x0000000700047c82 */ /* 0x000fe40008000000 */
[----:B------:R-:W-:Y:S02]  /*57c0*/  USHF.R.U32.HI UR7, URZ, UR53, UR4 ;  /* 0x00000035ff077299 */ /* 0x000fe40008011604 */
[----:B------:R-:W-:Y:S02]  /*57d0*/  USEL UR4, UR49, UR5, !UP0 ;  /* 0x0000000531047287 */ /* 0x000fe4000c000000 */
[----:B------:R-:W-:Y:S01]  /*57e0*/  USEL UR7, UR50, UR7, !UP1 ;  /* 0x0000000732077287 */ /* 0x000fe2000c800000 */
[----:B------:R-:W-:Y:S01]  /*57f0*/  UMOV UR5, UR9 ;  /* 0x0000000900057c82 */ /* 0x000fe20008000000 */
[----:B------:R-:W-:Y:S02]  /*5800*/  UIMAD.WIDE.U32 UR8, UR4, UR42, URZ ;  /* 0x0000002a040872a5 */ /* 0x000fe4000f8e00ff */
[----:B------:R-:W-:Y:S03]  /*5810*/  USHF.R.U32.HI UR6, URZ, UR12, UR5 ;  /* 0x0000000cff067299 */ /* 0x000fe60008011605 */
[----:B------:R-:W-:Y:S01]  /*5820*/  UMOV UR5, UR11 ;  /* 0x0000000b00057c82 */ /* 0x000fe20008000000 */
[----:B------:R-:W-:Y:S02]  /*5830*/  UIMAD.WIDE.U32 UR10, UR7, UR42, URZ ;  /* 0x0000002a070a72a5 */ /* 0x000fe4000f8e00ff */
[----:B------:R-:W-:Y:S02]  /*5840*/  USHF.R.U32.HI UR12, URZ, UR53, UR5 ;  /* 0x00000035ff0c7299 */ /* 0x000fe40008011605 */
[----:B------:R-:W-:Y:S01]  /*5850*/  USEL UR6, UR37, UR6, !UP0 ;  /* 0x0000000625067287 */ /* 0x000fe2000c000000 */
[----:B------:R-:W-:Y:S02]  /*5860*/  UMOV UR5, UR9 ;  /* 0x0000000900057c82 */ /* 0x000fe40008000000 */
[----:B------:R-:W-:Y:S01]  /*5870*/  UMOV UR10, UR11 ;  /* 0x0000000b000a7c82 */ /* 0x000fe20008000000 */
[----:B------:R-:W-:Y:S02]  /*5880*/  @UP2 USHF.R.U32.HI UR4, URZ, UR43, UR5 ;  /* 0x0000002bff042299 */ /* 0x000fe40008011605 */
[----:B------:R-:W-:Y:S02]  /*5890*/  @UP2 USHF.R.U32.HI UR7, URZ, UR43, UR10 ;  /* 0x0000002bff072299 */ /* 0x000fe4000801160a */
[----:B------:R-:W-:Y:S02]  /*58a0*/  UIMAD UR4, UR40, UR4, URZ ;  /* 0x00000004280472a4 */ /* 0x000fe4000f8e02ff */
[----:B------:R-:W-:Y:S02]  /*58b0*/  UIMAD.WIDE.U32 UR10, UR6, UR42, URZ ;  /* 0x0000002a060a72a5 */ /* 0x000fe4000f8e00ff */
[----:B------:R-:W-:Y:S02]  /*58c0*/  USEL UR5, UR38, UR12, !UP1 ;  /* 0x0000000c26057287 */ /* 0x000fe4000c800000 */
[----:B------:R-:W-:Y:S02]  /*58d0*/  UIMAD UR8, UR40, UR7, URZ ;  /* 0x00000007280872a4 */ /* 0x000fe4000f8e02ff */
[----:B------:R-:W-:Y:S03]  /*58e0*/  UISETP.GE.AND UP0, UPT, UR6, UR4, UPT ;  /* 0x000000040600728c */ /* 0x000fe6000bf06270 */
[----:B------:R-:W-:Y:S01]  /*58f0*/  UMOV UR4, UR11 ;  /* 0x0000000b00047c82 */ /* 0x000fe20008000000 */
[----:B------:R-:W-:Y:S02]  /*5900*/  UISETP.GE.OR UP0, UPT, UR5, UR8, UP0 ;  /* 0x000000080500728c */ /* 0x000fe40008706670 */
[----:B------:R-:W-:Y:S02]  /*5910*/  USHF.R.U32.HI UR4, URZ, UR43, UR4 ;  /* 0x0000002bff047299 */ /* 0x000fe40008011604 */
[----:B------:R-:W-:Y:S02]  /*5920*/  UIMAD.WIDE.U32 UR8, UR5, UR42, URZ ;  /* 0x0000002a050872a5 */ /* 0x000fe4000f8e00ff */
[----:B------:R-:W-:Y:S02]  /*5930*/  USEL UR11, UR6, UR4, !UP2 ;  /* 0x00000004060b7287 */ /* 0x000fe4000d000000 */
[----:B------:R-:W-:Y:S02]  /*5940*/  UIADD3 UR8, UPT, UPT, -UR5, URZ, URZ ;  /* 0x000000ff05087290 */ /* 0x000fe4000fffe1ff */
[----:B------:R-:W-:Y:S01]  /*5950*/  UIADD3 UR10, UPT, UPT, -UR11, URZ, URZ ;  /* 0x000000ff0b0a7290 */ /* 0x000fe2000fffe1ff */
[----:B------:R-:W-:Y:S01]  /*5960*/  @!UP0 UMOV UR4, UR9 ;  /* 0x0000000900048c82 */ /* 0x000fe20008000000 */
[----:B------:R-:W-:Y:S02]  /*5970*/  UIADD3 UR9, UPT, UPT, -UR6, URZ, URZ ;  /* 0x000000ff06097290 */ /* 0x000fe4000fffe1ff */
[----:B------:R-:W-:Y:S02]  /*5980*/  @!UP0 USHF.R.U32.HI UR4, URZ, UR43, UR4 ;  /* 0x0000002bff048299 */ /* 0x000fe40008011604 */
[----:B------:R-:W-:Y:S02]  /*5990*/  UIMAD UR10, UR40, UR10, UR6 ;  /* 0x0000000a280a72a4 */ /* 0x000fe4000f8e0206 */
[----:B------:R-:W-:Y:S04]  /*59a0*/  @!UP0 USEL UR4, UR5, UR4, !UP2 ;  /* 0x0000000405048287 */ /* 0x000fe8000d000000 */
[----:B------:R-:W-:Y:S02]  /*59b0*/  @!UP0 UIMAD UR10, UR7, UR10, UR4 ;  /* 0x0000000a070a82a4 */ /* 0x000fe4000f8e0204 */
[----:B------:R-:W-:Y:S02]  /*59c0*/  @!UP0 UIADD3 UR11, UPT, UPT, UR11, -UR4, URZ ;  /* 0x800000040b0b8290 */ /* 0x000fe4000fffe0ff */
[----:B------:R-:W-:Y:S02]  /*59d0*/  UIMAD UR7, UR41, UR8, UR38 ;  /* 0x00000008290772a4 */ /* 0x000fe4000f8e0226 */
[----:B------:R-:W-:Y:S02]  /*59e0*/  @!UP0 UIMAD UR6, UR11, UR40, UR5 ;  /* 0x000000280b0682a4 */ /* 0x000fe4000f8e0205 */
[----:B------:R-:W-:Y:S01]  /*59f0*/  UIMAD UR4, UR54, UR9, UR37 ;  /* 0x00000009360472a4 */ /* 0x000fe2000f8e0225 */
[----:B------:R-:W-:Y:S02]  /*5a00*/  @!UP0 UMOV UR5, UR10 ;  /* 0x0000000a00058c82 */ /* 0x000fe40008000000 */
[----:B------:R-:W-:Y:S02]  /*5a10*/  UIMAD UR38, UR5, UR41, UR7 ;  /* 0x00000029052672a4 */ /* 0x000fe4000f8e0207 */
[----:B------:R-:W-:Y:S11]  /*5a20*/  UIMAD UR37, UR6, UR54, UR4 ;  /* 0x00000036062572a4 */ /* 0x000ff6000f8e0204 */
[----:B------:R-:W-:Y:S01]  /*5a30*/  @!UPT UIADD3 URZ, UPT, UPT, URZ, URZ, URZ ;  /* 0x000000fffffff290 */ /* 0x000fe2000fffe0ff */
.L_x_95:
[----:B------:R-:W-:Y:S01]  /*5a40*/  UISETP.NE.AND UP0, UPT, UR39, 0x1, UPT ;  /* 0x000000012700788c */ /* 0x000fe2000bf05270 */
[----:B------:R-:W-:Y:S10]  /*5a50*/  IADD3 R81, PT, PT, R81, 0x1, RZ ;  /* 0x0000000151517810 */ /* 0x000ff40007ffe0ff */
[----:B------:R-:W2:Y:S01]  /*5a60*/  @!UP0 LDCU.128 UR12, c[0x0][0xb10] ;  /* 0x00016200ff0c87ac */ /* 0x000ea20008000c00 */
[----:B------:R-:W3:Y:S01]  /*5a70*/  @!UP0 LDCU UR5, c[0x0][0xb0c] ;  /* 0x00016180ff0587ac */ /* 0x000ee20008000800 */
[----:B------:R-:W4:Y:S01]  /*5a80*/  @!UP0 LDCU UR10, c[0x0][0xb20] ;  /* 0x00016400ff0a87ac */ /* 0x000f220008000800 */
[----:B--2---:R-:W-:Y:S02]  /*5a90*/  UIMAD.WIDE.U32 UR8, UR38, UR12, URZ ;  /* 0x0000000c260872a5 */ /* 0x004fe4000f8e00ff */
[----:B------:R-:W-:Y:S02]  /*5aa0*/  UIMAD.WIDE.U32 UR6, UR37, UR15, URZ ;  /* 0x0000000f250672a5 */ /* 0x000fe4000f8e00ff */
[----:B------:R-:W-:Y:S03]  /*5ab0*/  @!UP0 UISETP.NE.AND UP1, UPT, UR14, 0x1, UPT ;  /* 0x000000010e00888c */ /* 0x000fe6000bf25270 */
[----:B------:R-:W-:Y:S01]  /*5ac0*/  @!UP0 UMOV UR4, UR9 ;  /* 0x0000000900048c82 */ /* 0x000fe20008000000 */
[----:B---3--:R-:W-:Y:S02]  /*5ad0*/  @!UP0 UISETP.NE.AND UP2, UPT, UR5, 0x1, UPT ;  /* 0x000000010500888c */ /* 0x008fe4000bf45270 */
[----:B------:R-:W-:Y:S01]  /*5ae0*/  @!UP0 USHF.R.U32.HI UR4, URZ, UR13, UR4 ;  /* 0x0000000dff048299 */ /* 0x000fe20008011604 */
[----:B------:R-:W-:Y:S02]  /*5af0*/  @!UP0 UMOV UR6, UR7 ;  /* 0x0000000700068c82 */ /* 0x000fe40008000000 */
[----:B----4-:R-:W-:Y:S02]  /*5b00*/  @!UP0 USHF.R.U32.HI UR6, URZ, UR10, UR6 ;  /* 0x0000000aff068299 */ /* 0x010fe40008011606 */
[----:B------:R-:W-:Y:S02]  /*5b10*/  @!UP0 USEL UR7, UR38, UR4, !UP2 ;  /* 0x0000000426078287 */ /* 0x000fe4000d000000 */
[----:B------:R-:W-:Y:S04]  /*5b20*/  @!UP0 USEL UR6, UR37, UR6, !UP1 ;  /* 0x0000000625068287 */ /* 0x000fe8000c800000 */
[----:B------:R-:W-:Y:S02]  /*5b30*/  @!UP0 UIADD3 UR4, UPT, UPT, -UR7, UR6, URZ ;  /* 0x0000000607048290 */ /* 0x000fe4000fffe1ff */
[----:B------:R-:W-:Y:S02]  /*5b40*/  @!UP0 UIADD3 UR6, UPT, UPT, UR7, -UR6, URZ ;  /* 0x8000000607068290 */ /* 0x000fe4000fffe0ff */
[----:B------:R-:W-:Y:S02]  /*5b50*/  @!UP0 UIMAD UR38, UR4, UR5, UR38 ;  /* 0x00000005042682a4 */ /* 0x000fe4000f8e0226 */
[----:B------:R-:W-:Y:S02]  /*5b60*/  @!UP0 UIMAD UR37, UR6, UR14, UR37 ;  /* 0x0000000e062582a4 */ /* 0x000fe4000f8e0225 */
[----:B------:R-:W-:Y:S09]  /*5b70*/  ULOP3.LUT UP0, URZ, UR56, 0x1b0, URZ, 0xc0, !UPT ;  /* 0x000001b038ff7892 */ /* 0x000ff2000f80c0ff */
[----:B------:R-:W-:Y:S05]  /*5b80*/  BRA.U !UP0, `(.L_x_96) ;  /* 0x0000000108407547 */ /* 0x000fea000b800000 */
[----:B------:R-:W2:Y:S01]  /*5b90*/  LDCU.64 UR8, c[0x4][0x80] ;  /* 0x01001000ff0877ac */ /* 0x000ea20008000a00 */
[----:B------:R-:W-:Y:S01]  /*5ba0*/  MOV R3, 0x0 ;  /* 0x0000000000037802 */ /* 0x000fe20000000f00 */
[----:B------:R-:W-:Y:S02]  /*5bb0*/  HFMA2 R12, -RZ, RZ, 0, 5.9604644775390625e-08 ;  /* 0x00000001ff0c7431 */ /* 0x000fe400000001ff */
[----:B------:R-:W-:Y:S02]  /*5bc0*/  IMAD.MOV.U32 R8, RZ, RZ, 0x70 ;  /* 0x00000070ff087424 */ /* 0x000fe400078e00ff */
[----:B------:R-:W-:Y:S01]  /*5bd0*/  IMAD.MOV.U32 R13, RZ, RZ, RZ ;  /* 0x000000ffff0d7224 */ /* 0x000fe200078e00ff */
[----:B------:R-:W3:Y:S01]  /*5be0*/  LDCU.64 UR6, c[0x4][0x88] ;  /* 0x01001100ff0677ac */ /* 0x000ee20008000a00 */
[----:B------:R-:W4:Y:S01]  /*5bf0*/  LDC.64 R2, c[0x4][R3] ;  /* 0x0100000003027b82 */ /* 0x000f220000000a00 */
[----:B------:R-:W1:Y:S01]  /*5c00*/  LDCU.64 UR4, c[0x4][0x8] ;  /* 0x01000100ff0477ac */ /* 0x000e620008000a00 */
[----:B--2---:R-:W-:Y:S01]  /*5c10*/  MOV R5, UR9 ;  /* 0x0000000900057c02 */ /* 0x004fe20008000f00 */
[----:B------:R-:W-:Y:S01]  /*5c20*/  IMAD.U32 R4, RZ, RZ, UR8 ;  /* 0x00000008ff047e24 */ /* 0x000fe2000f8e00ff */
[----:B---3--:R-:W-:Y:S01]  /*5c30*/  MOV R7, UR7 ;  /* 0x0000000700077c02 */ /* 0x008fe20008000f00 */
[----:B------:R-:W-:Y:S01]  /*5c40*/  IMAD.U32 R6, RZ, RZ, UR6 ;  /* 0x00000006ff067e24 */ /* 0x000fe2000f8e00ff */
[----:B-1----:R-:W-:Y:S01]  /*5c50*/  MOV R11, UR5 ;  /* 0x00000005000b7c02 */ /* 0x002fe20008000f00 */
[----:B------:R-:W-:Y:S02]  /*5c60*/  IMAD.U32 R10, RZ, RZ, UR4 ;  /* 0x00000004ff0a7e24 */ /* 0x000fe4000f8e00ff */
[----:B------:R-:W-:Y:S07]  /*5c70*/  LEPC R20, `(.L_x_96) ;  /* 0x000000001014794e */ /* 0x000fee0000000000 */
[----:B----45:R-:W-:Y:S05]  /*5c80*/  CALL.ABS.NOINC R2 ;  /* 0x0000000002007343 */ /* 0x030fea0003c00000 */
.L_x_96:
[----:B------:R-:W-:Y:S01]  /*5c90*/  LOP3.LUT P0, RZ, R85, 0x1b0, RZ, 0xc0, !PT ;  /* 0x000001b055ff7812 */ /* 0x000fe2000780c0ff */
[----:B------:R-:W-:Y:S11]  /*5ca0*/  BSSY.RECONVERGENT B6, `(.L_x_97) ;  /* 0x0000013000067945 */ /* 0x000ff60003800200 */
[----:B------:R-:W-:Y:S01]  /*5cb0*/  @!UPT UIADD3 URZ, UPT, UPT, URZ, URZ, URZ ;  /* 0x000000fffffff290 */ /* 0x000fe2000fffe0ff */
[----:B------:R-:W-:Y:S05]  /*5cc0*/  @!P0 BRA `(.L_x_98) ;  /* 0x0000000000408947 */ /* 0x000fea0003800000 */
        /* <DEDUP_REMOVED lines=16> */
.L_x_98:
[----:B------:R-:W-:Y:S05]  /*5dd0*/  BSYNC.RECONVERGENT B6 ;  /* 0x0000000000067941 */ /* 0x000fea0003800200 */
.L_x_97:
[----:B------:R-:W-:Y:S01]  /*5de0*/  ISETP.NE.U32.AND P3, PT, R74, RZ, PT ;  /* 0x000000ff4a00720c */ /* 0x000fe20003f65070 */
[----:B------:R-:W-:Y:S01]  /*5df0*/  UISETP.NE.AND UP1, UPT, UR61, URZ, UPT ;  /* 0x000000ff3d00728c */ /* 0x000fe2000bf25270 */
[----:B------:R-:W-:Y:S02]  /*5e00*/  ISETP.NE.U32.AND P4, PT, R70, RZ, PT ;  /* 0x000000ff4600720c */ /* 0x000fe40003f85070 */
[----:B------:R-:W-:Y:S02]  /*5e10*/  ISETP.NE.AND.EX P3, PT, R75, RZ, PT, P3 ;  /* 0x000000ff4b00720c */ /* 0x000fe40003f65330 */
[----:B------:R-:W-:Y:S02]  /*5e20*/  PLOP3.LUT P1, PT, PT, PT, PT, 0x8, 0x80 ;  /* 0x000000000080781c */ /* 0x000fe40003f2e170 */
[----:B------:R-:W-:Y:S02]  /*5e30*/  PLOP3.LUT P0, PT, PT, PT, UP1, 0x80, 0x8 ;  /* 0x000000000008781c */ /* 0x000fe40003f0f018 */
[----:B------:R-:W-:Y:S02]  /*5e40*/  ISETP.NE.AND.EX P4, PT, R71, RZ, PT, P4 ;  /* 0x000000ff4700720c */ /* 0x000fe40003f85340 */
[----:B------:R-:W2:Y:S09]  /*5e50*/  @UP1 LDCU.64 UR4, c[0x0][0x888] ;  /* 0x00011100ff0417ac */ /* 0x000eb20008000a00 */
[----:B------:R-:W-:Y:S01]  /*5e60*/  @P0 PLOP3.LUT P1, PT, P3, PT, PT, 0x80, 0x8 ;  /* 0x000000000008081c */ /* 0x000fe20001f2f070 */
[----:B--2---:R-:W-:Y:S04]  /*5e70*/  @UP1 UISETP.NE.U32.AND UP0, UPT, UR4, URZ, UPT ;  /* 0x000000ff0400128c */ /* 0x004fe8000bf05070 */
[----:B------:R-:W-:Y:S04]  /*5e80*/  @UP1 UISETP.NE.AND.EX UP0, UPT, UR5, URZ, UPT, UP0 ;  /* 0x000000ff0500128c */ /* 0x000fe8000bf05300 */
[----:B------:R-:W-:Y:S01]  /*5e90*/  @UP1 USEL UR4, URZ, 0xffffffff, UP0 ;  /* 0xffffffffff041887 */ /* 0x000fe20008000000 */
[----:B------:R-:W-:Y:S11]  /*5ea0*/  @!P3 BRA `(.L_x_99) ;  /* 0x000000000030b947 */ /* 0x000ff60003800000 */
[----:B------:R-:W-:Y:S01]  /*5eb0*/  ISETP.NE.U32.AND P2, PT, R72, RZ, PT ;  /* 0x000000ff4800720c */ /* 0x000fe20003f45070 */
[----:B------:R-:W2:Y:S01]  /*5ec0*/  LDCU.64 UR6, c[0x0][0x358] ;  /* 0x00006b00ff0677ac */ /* 0x000ea20008000a00 */
[----:B------:R-:W-:Y:S02]  /*5ed0*/  IMAD.MOV.U32 R79, RZ, RZ, 0x1 ;  /* 0x00000001ff4f7424 */ /* 0x000fe400078e00ff */
[----:B------:R-:W-:Y:S11]  /*5ee0*/  ISETP.NE.AND.EX P2, PT, R73, RZ, PT, P2 ;  /* 0x000000ff4900720c */ /* 0x000ff60003f45320 */
[----:B------:R-:W-:Y:S02]  /*5ef0*/  @!UPT UIADD3 URZ, UPT, UPT, URZ, URZ, URZ ;  /* 0x000000fffffff290 */ /* 0x000fe4000fffe0ff */
[----:B------:R-:W3:Y:S01]  /*5f00*/  @P2 LDC.64 R2, c[0x0][0x888] ;  /* 0x00022200ff022b82 */ /* 0x000ee20000000a00 */
[----:B-1----:R-:W-:Y:S04]  /*5f10*/  @P2 IMAD R0, R74, UR36, RZ ;  /* 0x000000244a002c24 */ /* 0x002fe8000f8e02ff */
[----:B---3--:R-:W-:Y:S04]  /*5f20*/  @P2 IMAD.WIDE R2, R0, 0x4, R2 ;  /* 0x0000000400022825 */ /* 0x008fe800078e0202 */
[----:B------:R-:W-:Y:S01]  /*5f30*/  HFMA2 R0, -RZ, RZ, 0, 5.9604644775390625e-08 ;  /* 0x00000001ff007431 */ /* 0x000fe200000001ff */
[----:B--2--5:R2:W5:Y:S04]  /*5f40*/  @P2 LDG.E R39, desc[UR6][R2.64] ;  /* 0x0000000602272981 */ /* 0x024568000c1e1900 */
[----:B------:R-:W-:Y:S01]  /*5f50*/  @!P2 PRMT R79, R0, 0x7610, R79 ;  /* 0x00007610004fa816 */ /* 0x000fe2000000004f */
[----:B--2---:R-:W3:Y:S06]  /*5f60*/  @!P2 LDC R39, c[0x0][0x880] ;  /* 0x00022000ff27ab82 */ /* 0x004eec0000000800 */
.L_x_99:
[----:B------:R-:W-:Y:S05]  /*5f70*/  @!P4 BRA `(.L_x_100) ;  /* 0x000000000024c947 */ /* 0x000fea0003800000 */
[----:B------:R-:W-:Y:S01]  /*5f80*/  ISETP.NE.U32.AND P2, PT, R68, RZ, PT ;  /* 0x000000ff4400720c */ /* 0x000fe20003f45070 */
[----:B------:R-:W2:Y:S03]  /*5f90*/  LDCU.64 UR6, c[0x0][0x358] ;  /* 0x00006b00ff0677ac */ /* 0x000ea60008000a00 */
[----:B------:R-:W-:Y:S11]  /*5fa0*/  ISETP.NE.AND.EX P2, PT, R69, RZ, PT, P2 ;  /* 0x000000ff4500720c */ /* 0x000ff60003f45320 */
[----:B------:R-:W-:Y:S02]  /*5fb0*/  @!UPT UIADD3 URZ, UPT, UPT, URZ, URZ, URZ ;  /* 0x000000fffffff290 */ /* 0x000fe4000fffe0ff */
[----:B------:R-:W4:Y:S01]  /*5fc0*/  @P2 LDC.64 R2, c[0x0][0x8a8] ;  /* 0x00022a00ff022b82 */ /* 0x000f220000000a00 */
[----:B-1----:R-:W-:Y:S04]  /*5fd0*/  @P2 IMAD R0, R70, UR36, RZ ;  /* 0x0000002446002c24 */ /* 0x002fe8000f8e02ff */
[----:B----4-:R-:W-:Y:S05]  /*5fe0*/  @P2 IMAD.WIDE R2, R0, 0x4, R2 ;  /* 0x0000000400022825 */ /* 0x010fea00078e0202 */
[----:B--2--5:R2:W5:Y:S02]  /*5ff0*/  @P2 LDG.E R38, desc[UR6][R2.64] ;  /* 0x0000000602262981 */ /* 0x024564000c1e1900 */
[----:B--2---:R-:W4:Y:S02]  /*6000*/  @!P2 LDC R38, c[0x0][0x8a0] ;  /* 0x00022800ff26ab82 */ /* 0x004f240000000800 */
.L_x_100:
[----:B---3-5:R-:W-:Y:S01]  /*6010*/  @P0 FSETP.NEU.AND P4, PT, R39, RZ, PT ;  /* 0x000000ff2700020b */ /* 0x028fe20003f8d000 */
[----:B-1----:R-:W-:Y:S01]  /*6020*/  IMAD.U32 R0, RZ, RZ, UR4 ;  /* 0x00000004ff007e24 */ /* 0x002fe2000f8e00ff */
[----:B------:R-:W-:Y:S01]  /*6030*/  @P0 LOP3.LUT P2, RZ, R79, 0xff, RZ, 0xc0, !PT ;  /* 0x000000ff4fff0812 */ /* 0x000fe2000784c0ff */
[----:B------:R-:W-:Y:S01]  /*6040*/  BSSY B1, `(.L_x_101) ;  /* 0x0000039000017945 */ /* 0x000fe20003800000 */
[----:B------:R-:W-:Y:S02]  /*6050*/  @P0 SEL R2, RZ, 0xffffffff, P4 ;  /* 0xffffffffff020807 */ /* 0x000fe40002000000 */
[----:B------:R-:W-:Y:S02]  /*6060*/  CS2R R66, SRZ ;  /* 0x0000000000427805 */ /* 0x000fe4000001ff00 */
[----:B------:R-:W-:Y:S02]  /*6070*/  LEA R22, R36, UR44, 0x3 ;  /* 0x0000002c24167c11 */ /* 0x000fe4000f8e18ff */
[----:B------:R-:W-:Y:S02]  /*6080*/  CS2R R64, SRZ ;  /* 0x0000000000407805 */ /* 0x000fe4000001ff00 */
[----:B------:R-:W-:Y:S02]  /*6090*/  @P1 SEL R2, R0, R2, !P2 ;  /* 0x0000000200021207 */ /* 0x000fe40005000000 */
[----:B------:R-:W-:Y:S02]  /*60a0*/  CS2R R18, SRZ ;  /* 0x0000000000127805 */ /* 0x000fe4000001ff00 */
[----:B------:R-:W-:Y:S02]  /*60b0*/  SHF.L.U32 R3, R84, 0x1f, RZ ;  /* 0x0000001f54037819 */ /* 0x000fe400000006ff */
[----:B------:R-:W-:Y:S02]  /*60c0*/  CS2R R16, SRZ ;  /* 0x0000000000107805 */ /* 0x000fe4000001ff00 */
[----:B------:R-:W-:Y:S02]  /*60d0*/  @P0 LOP3.LUT R2, R2, 0x1, RZ, 0xc0, !PT ;  /* 0x0000000102020812 */ /* 0x000fe400078ec0ff */
[----:B------:R-:W-:Y:S02]  /*60e0*/  PLOP3.LUT P5, PT, PT, PT, PT, 0x8, 0x80 ;  /* 0x000000000080781c */ /* 0x000fe40003fae170 */
[----:B------:R-:W-:Y:S02]  /*60f0*/  ISETP.NE.U32.OR P1, PT, R2, 0x1, !P0 ;  /* 0x000000010200780c */ /* 0x000fe40004725470 */
[----:B------:R-:W-:Y:S11]  /*6100*/  LEA.HI R2, R36, R36, RZ, 0x1 ;  /* 0x0000002424027211 */ /* 0x000ff600078f08ff */
[----:B------:R-:W-:Y:S04]  /*6110*/  @P1 SHF.L.U32 R0, R82, 0x1f, RZ ;  /* 0x0000001f52001819 */ /* 0x000fe800000006ff */
[----:B------:R1:W2:Y:S01]  /*6120*/  @P1 SYNCS.PHASECHK.TRANS64.TRYWAIT P0, [UR44+0xd0], R0 ;  /* 0x0000d000ff0015a7 */ /* 0x0002a2000800112c */
[----:B------:R3:W3:Y:S01]  /*6130*/  SYNCS.PHASECHK.TRANS64.TRYWAIT P4, [R22+URZ+0x110], R3 ;  /* 0x00011003160075a7 */ /* 0x0006e200080811ff */
[C---:B-1----:R-:W-:Y:S01]  /*6140*/  IMAD.SHL.U32 R0, R2.reuse, 0x20, RZ ;  /* 0x0000002002007824 */ /* 0x042fe200078e00ff */
[----:B------:R-:W-:Y:S04]  /*6150*/  LOP3.LUT R2, R2, 0xffe, RZ, 0xc0, !PT ;  /* 0x00000ffe02027812 */ /* 0x000fe800078ec0ff */
[----:B------:R-:W-:Y:S01]  /*6160*/  LOP3.LUT R0, R0, 0xffffffc0, RZ, 0xc0, !PT ;  /* 0xffffffc000007812 */ /* 0x000fe200078ec0ff */
[----:B------:R-:W-:Y:S04]  /*6170*/  IMAD.IADD R2, R36, 0x1, -R2 ;  /* 0x0000000124027824 */ /* 0x000fe800078e0a02 */
[----:B------:R-:W-:Y:S04]  /*6180*/  IMAD.IADD R0, R37, 0x1, R0 ;  /* 0x0000000125007824 */ /* 0x000fe800078e0200 */
[----:B------:R-:W-:Y:S01]  /*6190*/  IMAD R2, R2, 0x100000, R0 ;  /* 0x0010000002027824 */ /* 0x000fe200078e0200 */
[----:B--2---:R-:W-:Y:S01]  /*61a0*/  @P1 PLOP3.LUT P5, PT, P0, PT, PT, 0x8, 0x80 ;  /* 0x000000000080181c */ /* 0x004fe200007ae170 */
[----:B------:R-:W-:Y:S01]  /*61b0*/  @!UPT UIADD3 URZ, UPT, UPT, URZ, URZ, URZ ;  /* 0x000000fffffff290 */ /* 0x000fe2000fffe0ff */
[----:B---3--:R-:W-:Y:S11]  /*61c0*/  @!P1 BRA `(.L_x_102) ;  /* 0x0000000000809947 */ /* 0x008ff60003800000 */
[----:B------:R-:W-:Y:S01]  /*61d0*/  ISETP.NE.U32.AND P0, PT, RZ, UR58, PT ;  /* 0x0000003aff007c0c */ /* 0x000fe2000bf05070 */
[----:B------:R-:W-:Y:S01]  /*61e0*/  BSSY B0, `(.L_x_103) ;  /* 0x0000012000007945 */ /* 0x000fe20003800000 */
[----:B------:R-:W-:Y:S02]  /*61f0*/  FSETP.NEU.AND P2, PT, R39, RZ, PT ;  /* 0x000000ff2700720b */ /* 0x000fe40003f4d000 */
[----:B------:R-:W-:Y:S02]  /*6200*/  CS2R R18, SRZ ;  /* 0x0000000000127805 */ /* 0x000fe4000001ff00 */
[----:B------:R-:W-:Y:S02]  /*6210*/  ISETP.NE.AND.EX P0, PT, RZ, UR59, PT, P0 ;  /* 0x0000003bff007c0c */ /* 0x000fe4000bf05300 */
[----:B------:R-:W-:Y:S02]  /*6220*/  CS2R R16, SRZ ;  /* 0x0000000000107805 */ /* 0x000fe4000001ff00 */
[----:B------:R-:W-:Y:S02]  /*6230*/  LOP3.LUT P1, RZ, R79, 0xff, RZ, 0xc0, !PT ;  /* 0x000000ff4fff7812 */ /* 0x000fe4000782c0ff */
[----:B------:R-:W-:Y:S02]  /*6240*/  CS2R R66, SRZ ;  /* 0x0000000000427805 */ /* 0x000fe4000001ff00 */
[----:B------:R-:W-:Y:S02]  /*6250*/  SEL R0, RZ, 0xffffffff, P2 ;  /* 0xffffffffff007807 */ /* 0x000fe40001000000 */
[----:B------:R-:W-:Y:S02]  /*6260*/  CS2R R64, SRZ ;  /* 0x0000000000407805 */ /* 0x000fe4000001ff00 */
[----:B------:R-:W-:Y:S04]  /*6270*/  SEL R4, RZ, 0xffffffff, P0 ;  /* 0xffffffffff047807 */ /* 0x000fe80000000000 */
[----:B------:R-:W-:Y:S04]  /*6280*/  @P3 SEL R0, R4, R0, !P1 ;  /* 0x0000000004003207 */ /* 0x000fe80004800000 */
[----:B------:R-:W-:Y:S04]  /*6290*/  LOP3.LUT R0, R0, 0x1, RZ, 0xc0, !PT ;  /* 0x0000000100007812 */ /* 0x000fe800078ec0ff */
[----:B------:R-:W-:Y:S01]  /*62a0*/  ISETP.NE.U32.AND P0, PT, R0, 0x1, PT ;  /* 0x000000010000780c */ /* 0x000fe20003f05070 */
[----:B------:R-:W-:Y:S01]  /*62b0*/  @!UPT UIADD3 URZ, UPT, UPT, URZ, URZ, URZ ;  /* 0x000000fffffff290 */ /* 0x000fe2000fffe0ff */
[----:B------:R-:W-:Y:S11]  /*62c0*/  @!P5 BRA `(.L_x_104) ;  /* 0x00000000000cd947 */ /* 0x000ff60003800000 */
[----:B------:R-:W-:Y:S04]  /*62d0*/  SHF.L.U32 R4, R82, 0x1f, RZ ;  /* 0x0000001f52047819 */ /* 0x000fe800000006ff */
[----:B------:R-:W1:Y:S02]  /*62e0*/  SYNCS.PHASECHK.TRANS64.TRYWAIT P1, [UR44+0xd0], R4 ;  /* 0x0000d004ff0075a7 */ /* 0x000e64000802112c */
[----:B-1----:R-:W-:Y:S05]  /*62f0*/  @!P1 BRA `(.L_x_105) ;  /* 0x0000001800289947 */ /* 0x002fea0003800000 */
.L_x_104:
[----:B------:R-:W-:Y:S05]  /*6300*/  BSYNC B0 ;  /* 0x0000000000007941 */ /* 0x000fea0003800000 */
.L_x_103:
[----:B------:R2:W3:Y:S01]  /*6310*/  @P0 LDS.128 R16, [R78+UR44+0x200] ;  /* 0x0002002c4e100984 */ /* 0x0004e20008000c00 */
[----:B------:R-:W-:Y:S01]  /*6320*/  UIADD3 UR4, UPT, UPT, UR44, 0xd8, URZ ;  /* 0x000000d82c047890 */ /* 0x000fe2000fffe0ff */
[----:B------:R-:W-:Y:S02]  /*6330*/  LOP3.LUT R82, R82, 0x1, RZ, 0x3c, !PT ;  /* 0x0000000152527812 */ /* 0x000fe400078e3cff */
[----:B------:R2:W1:Y:S01]  /*6340*/  @P0 LDS.128 R64, [R77+0x10] ;  /* 0x000010004d400984 */ /* 0x0004620000000c00 */
[----:B------:R-:W-:Y:S01]  /*6350*/  UPRMT UR4, UR48, 0x654, UR4 ;  /* 0x0000065430047896 */ /* 0x000fe20008000004 */
[----:B------:R-:W-:Y:S01]  /*6360*/  @!PT LDS RZ, [RZ] ;  /* 0x00000000fffff984 */ /* 0x000fe20000000800 */
[----:B------:R-:W-:Y:S01]  /*6370*/  @!PT LDS RZ, [RZ] ;  /* 0x00000000fffff984 */ /* 0x000fe20000000800 */
[----:B------:R-:W-:Y:S01]  /*6380*/  @!PT LDS RZ, [RZ] ;  /* 0x00000000fffff984 */ /* 0x000fe20000000800 */
[----:B------:R-:W-:Y:S01]  /*6390*/  @!PT LDS RZ, [RZ] ;  /* 0x00000000fffff984 */ /* 0x000fe20000000800 */
[----:B------:R5:W-:Y:S06]  /*63a0*/  MEMBAR.ALL.CTA ;  /* 0x0000000000007992 */ /* 0x000bec0000008000 */
[----:B-----5:R-:W5:Y:S02]  /*63b0*/  FENCE.VIEW.ASYNC.S ;  /* 0x00000000000073c6 */ /* 0x020f640000000000 */
[----:B-----5:R-:W-:Y:S03]  /*63c0*/  SYNCS.ARRIVE.TRANS64.RED.A1T0 RZ, [UR4], RZ ;  /* 0x000000ffffff79a7 */ /* 0x020fe60008100404 */
.L_x_102:
[----:B------:R-:W-:Y:S05]  /*63d0*/  BSYNC B1 ;  /* 0x0000000000017941 */ /* 0x000fea0003800000 */
.L_x_101:
[----:B-1----:R-:W-:Y:S04]  /*63e0*/  SHF.R.U32.HI R0, RZ, 0x15, R2 ;  /* 0x00000015ff007819 */ /* 0x002fe80000011602 */
[----:B------:R-:W-:Y:S01]  /*63f0*/  LOP3.LUT P0, RZ, R0, 0x3, R80, 0x48, !PT ;  /* 0x0000000300ff7812 */ /* 0x000fe20007804850 */
[----:B------:R-:W-:Y:S01]  /*6400*/  @!UPT UIADD3 URZ, UPT, UPT, URZ, URZ, URZ ;  /* 0x000000fffffff290 */ /* 0x000fe2000fffe0ff */
[----:B------:R-:W-:Y:S11]  /*6410*/  @P4 BRA `(.L_x_106) ;  /* 0x0000000000084947 */ /* 0x000ff60003800000 */
[----:B------:R-:W1:Y:S02]  /*6420*/  SYNCS.PHASECHK.TRANS64.TRYWAIT P1, [R22+URZ+0x110], R3 ;  /* 0x00011003160075a7 */ /* 0x000e6400080211ff */
[----:B-1----:R-:W-:Y:S05]  /*6430*/  @!P1 BRA `(.L_x_107) ;  /* 0x0000001400f09947 */ /* 0x002fea0003800000 */
.L_x_106:
[----:B------:R-:W-:Y:S05]  /*6440*/  @!P0 BRA `(.L_x_108) ;  /* 0x0000000000408947 */ /* 0x000fea0003800000 */
[----:B------:R-:W1:Y:S01]  /*6450*/  LDCU.64 UR8, c[0x4][0x70] ;  /* 0x01000e00ff0877ac */ /* 0x000e620008000a00 */
[----:B------:R-:W-:Y:S01]  /*6460*/  MOV R15, 0x0 ;  /* 0x00000000000f7802 */ /* 0x000fe20000000f00 */
[----:B------:R-:W-:Y:S02]  /*6470*/  HFMA2 R12, -RZ, RZ, 0, 5.9604644775390625e-08 ;  /* 0x00000001ff0c7431 */ /* 0x000fe400000001ff */
[----:B------:R-:W-:Y:S02]  /*6480*/  IMAD.MOV.U32 R8, RZ, RZ, 0x192 ;  /* 0x00000192ff087424 */ /* 0x000fe400078e00ff */
[----:B------:R-:W-:Y:S01]  /*6490*/  IMAD.MOV.U32 R13, RZ, RZ, RZ ;  /* 0x000000ffff0d7224 */ /* 0x000fe200078e00ff */
[----:B------:R-:W5:Y:S01]  /*64a0*/  LDCU.64 UR6, c[0x4][0x78] ;  /* 0x01000f00ff0677ac */ /* 0x000f620008000a00 */
[----:B------:R-:W2:Y:S01]  /*64b0*/  LDC.64 R14, c[0x4][R15] ;  /* 0x010000000f0e7b82 */ /* 0x000ea20000000a00 */
[----:B------:R-:W3:Y:S01]  /*64c0*/  LDCU.64 UR4, c[0x4][0x10] ;  /* 0x01000200ff0477ac */ /* 0x000ee20008000a00 */
[----:B-1----:R-:W-:Y:S01]  /*64d0*/  MOV R5, UR9 ;  /* 0x0000000900057c02 */ /* 0x002fe20008000f00 */
[----:B------:R-:W-:Y:S01]  /*64e0*/  IMAD.U32 R4, RZ, RZ, UR8 ;  /* 0x00000008ff047e24 */ /* 0x000fe2000f8e00ff */
[----:B-----5:R-:W-:Y:S01]  /*64f0*/  MOV R7, UR7 ;  /* 0x0000000700077c02 */ /* 0x020fe20008000f00 */
[----:B------:R-:W-:Y:S01]  /*6500*/  IMAD.U32 R6, RZ, RZ, UR6 ;  /* 0x00000006ff067e24 */ /* 0x000fe2000f8e00ff */
[----:B---3--:R-:W-:Y:S01]  /*6510*/  MOV R11, UR5 ;  /* 0x00000005000b7c02 */ /* 0x008fe20008000f00 */
[----:B------:R-:W-:Y:S02]  /*6520*/  IMAD.U32 R10, RZ, RZ, UR4 ;  /* 0x00000004ff0a7e24 */ /* 0x000fe4000f8e00ff */
[----:B------:R-:W-:Y:S07]  /*6530*/  LEPC R20, `(.L_x_108) ;  /* 0x000000001014794e */ /* 0x000fee0000000000 */
[----:B--2-4-:R-:W-:Y:S05]  /*6540*/  CALL.ABS.NOINC R14 ;  /* 0x000000000e007343 */ /* 0x014fea0003c00000 */
.L_x_108:
[----:B------:R-:W-:Y:S01]  /*6550*/  LOP3.LUT P0, RZ, R76, 0x60, RZ, 0xc0, !PT ;  /* 0x000000604cff7812 */ /* 0x000fe2000780c0ff */
[----:B------:R-:W-:Y:S05]  /*6560*/  WARPSYNC.ALL ;  /* 0x0000000000007948 */ /* 0x000fea0003800000 */
[----:B------:R-:W-:Y:S01]  /*6570*/  R2UR UR4, R2 ;  /* 0x00000000020472ca */ /* 0x000fe200000e0000 */
[----:B------:R-:W-:Y:S01]  /*6580*/  BSSY.RECONVERGENT B0, `(.L_x_109) ;  /* 0x000009f000007945 */ /* 0x000fe20003800200 */
[-C--:B---3--:R-:W-:Y:S02]  /*6590*/  F2FP.F16.E5M2.UNPACK_B R2, R16.reuse ;  /* 0x00000010ff02723e */ /* 0x088fe400020004ff */
[----:B------:R-:W-:Y:S02]  /*65a0*/  F2FP.F16.E5M2.UNPACK_B R16, R16.H1 ;  /* 0x00000010ff10723e */ /* 0x000fe400030004ff */
[----:B------:R-:W-:Y:S01]  /*65b0*/  R2UR UR5, R22 ;  /* 0x00000000160572ca */ /* 0x000fe200000e0000 */
[----:B------:R-:W-:Y:S01]  /*65c0*/  HADD2.F32 R0, -RZ, R2.H0_H0 ;  /* 0x20000002ff007230 */ /* 0x000fe20000004100 */
[-C--:B------:R-:W-:Y:S01]  /*65d0*/  F2FP.F16.E5M2.UNPACK_B R42, R17.reuse ;  /* 0x00000011ff2a723e */ /* 0x080fe200020004ff */
[--C-:B------:R-:W-:Y:S01]  /*65e0*/  HADD2.F32 R3, -RZ, R16.reuse.H0_H0 ;  /* 0x20000010ff037230 */ /* 0x100fe20000004100 */
[----:B------:R-:W-:Y:S01]  /*65f0*/  F2FP.F16.E5M2.UNPACK_B R44, R17.H1 ;  /* 0x00000011ff2c723e */ /* 0x000fe200030004ff */
[----:B------:R-:W-:Y:S01]  /*6600*/  HADD2.F32 R40, -RZ, R16.H1_H1 ;  /* 0x30000010ff287230 */ /* 0x000fe20000004100 */
[-C--:B------:R-:W-:Y:S01]  /*6610*/  F2FP.F16.E5M2.UNPACK_B R46, R18.reuse ;  /* 0x00000012ff2e723e */ /* 0x080fe200020004ff */
[----:B------:R-:W-:Y:S01]  /*6620*/  HADD2.F32 R2, -RZ, R2.H1_H1 ;  /* 0x30000002ff027230 */ /* 0x000fe20000004100 */
[----:B------:R-:W-:Y:S01]  /*6630*/  F2FP.F16.E5M2.UNPACK_B R48, R18.H1 ;  /* 0x00000012ff30723e */ /* 0x000fe200030004ff */
[--C-:B------:R-:W-:Y:S01]  /*6640*/  HADD2.F32 R41, -RZ, R42.reuse.H0_H0 ;  /* 0x2000002aff297230 */ /* 0x100fe20000004100 */
[-C--:B------:R-:W-:Y:S01]  /*6650*/  F2FP.F16.E5M2.UNPACK_B R50, R19.reuse ;  /* 0x00000013ff32723e */ /* 0x080fe200020004ff */
[----:B------:R-:W-:Y:S01]  /*6660*/  HADD2.F32 R42, -RZ, R42.H1_H1 ;  /* 0x3000002aff2a7230 */ /* 0x000fe20000004100 */
[----:B------:R-:W-:Y:S01]  /*6670*/  F2FP.F16.E5M2.UNPACK_B R52, R19.H1 ;  /* 0x00000013ff34723e */ /* 0x000fe200030004ff */
[----:B------:R-:W-:Y:S01]  /*6680*/  HADD2.F32 R43, -RZ, R44.H0_H0 ;  /* 0x2000002cff2b7230 */ /* 0x000fe20000004100 */
[----:B------:R-:W-:Y:S01]  /*6690*/  LDTM.16dp32bit_t0_t15.x32 R4, tmem[UR4] ;  /* 0x00000004000479ee */ /* 0x000fe20008a80000 */
[----:B------:R-:W1:Y:S01]  /*66a0*/  LDTM.16dp32bit_t16_t31.x32 R4, tmem[UR4+0x20] ;  /* 0x00002004000479ee */ /* 0x000e620008aa0000 */
[----:B------:R-:W-:Y:S01]  /*66b0*/  NOP ;  /* 0x0000000000007918 */ /* 0x000fe20000000000 */
[----:B------:R-:W-:Y:S01]  /*66c0*/  UIADD3 UR4, UPT, UPT, UR5, 0x130, URZ ;  /* 0x0000013005047890 */ /* 0x000fe2000fffe0ff */
[--C-:B------:R-:W-:Y:S01]  /*66d0*/  HADD2.F32 R45, -RZ, R46.reuse.H0_H0 ;  /* 0x2000002eff2d7230 */ /* 0x100fe20000004100 */
[----:B------:R-:W-:Y:S01]  /*66e0*/  F2FP.F16.E5M2.UNPACK_B R54, R64 ;  /* 0x00000040ff36723e */ /* 0x000fe200020004ff */
[----:B------:R-:W-:Y:S01]  /*66f0*/  HADD2.F32 R46, -RZ, R46.H1_H1 ;  /* 0x3000002eff2e7230 */ /* 0x000fe20000004100 */
[----:B------:R-:W-:Y:S01]  /*6700*/  UPRMT UR4, UR48, 0x654, UR4 ;  /* 0x0000065430047896 */ /* 0x000fe20008000004 */
[--C-:B------:R-:W-:Y:S01]  /*6710*/  HADD2.F32 R49, -RZ, R50.reuse.H0_H0 ;  /* 0x20000032ff317230 */ /* 0x100fe20000004100 */
[-C--:B------:R-:W-:Y:S01]  /*6720*/  F2FP.F16.E5M2.UNPACK_B R58, R65.reuse ;  /* 0x00000041ff3a723e */ /* 0x080fe200020004ff */
[----:B------:R-:W-:Y:S01]  /*6730*/  HADD2.F32 R50, -RZ, R50.H1_H1 ;  /* 0x30000032ff327230 */ /* 0x000fe20000004100 */
[----:B------:R-:W-:Y:S01]  /*6740*/  F2FP.F16.E5M2.UNPACK_B R62, R66 ;  /* 0x00000042ff3e723e */ /* 0x000fe200020004ff */
[--C-:B------:R-:W-:Y:S01]  /*6750*/  HADD2.F32 R53, -RZ, R54.reuse.H0_H0 ;  /* 0x20000036ff357230 */ /* 0x100fe20000004100 */
[----:B------:R-:W-:Y:S01]  /*6760*/  F2FP.F16.E5M2.UNPACK_B R56, R64.H1 ;  /* 0x00000040ff38723e */ /* 0x000fe200030004ff */
[----:B------:R-:W-:Y:S01]  /*6770*/  HADD2.F32 R54, -RZ, R54.H1_H1 ;  /* 0x30000036ff367230 */ /* 0x000fe20000004100 */
[----:B------:R-:W-:Y:S01]  /*6780*/  F2FP.F16.E5M2.UNPACK_B R60, R65.H1 ;  /* 0x00000041ff3c723e */ /* 0x000fe200030004ff */
[----:B-1----:R-:W-:Y:S01]  /*6790*/  SYNCS.ARRIVE.TRANS64.RED.A1T0 RZ, [UR4], RZ ;  /* 0x000000ffffff79a7 */ /* 0x002fe20008100404 */
[--C-:B------:R-:W-:Y:S01]  /*67a0*/  HADD2.F32 R57, -RZ, R58.reuse.H0_H0 ;  /* 0x2000003aff397230 */ /* 0x100fe20000004100 */
[-C--:B------:R-:W-:Y:S01]  /*67b0*/  F2FP.F16.E5M2.UNPACK_B R65, R67.reuse ;  /* 0x00000043ff41723e */ /* 0x080fe200020004ff */
[----:B------:R-:W-:Y:S01]  /*67c0*/  HADD2.F32 R58, -RZ, R58.H1_H1 ;  /* 0x3000003aff3a7230 */ /* 0x000fe20000004100 */
[----:B------:R-:W-:Y:S01]  /*67d0*/  F2FP.F16.E5M2.UNPACK_B R64, R66.H1 ;  /* 0x00000042ff40723e */ /* 0x000fe200030004ff */
[--C-:B------:R-:W-:Y:S01]  /*67e0*/  HADD2.F32 R61, -RZ, R62.reuse.H0_H0 ;  /* 0x2000003eff3d7230 */ /* 0x100fe20000004100 */
[----:B------:R-:W-:Y:S01]  /*67f0*/  F2FP.F16.E5M2.UNPACK_B R67, R67.H1 ;  /* 0x00000043ff43723e */ /* 0x000fe200030004ff */
[----:B------:R-:W-:Y:S01]  /*6800*/  HADD2.F32 R62, -RZ, R62.H1_H1 ;  /* 0x3000003eff3e7230 */ /* 0x000fe20000004100 */
[----:B------:R-:W-:Y:S01]  /*6810*/  IADD3 R36, PT, PT, R36, 0x1, RZ ;  /* 0x0000000124247810 */ /* 0x000fe20007ffe0ff */
[C---:B----4-:R-:W-:Y:S01]  /*6820*/  FMUL R4, R38.reuse, R4 ;  /* 0x0000000426047220 */ /* 0x050fe20000400000 */
[C---:B------:R-:W-:Y:S01]  /*6830*/  FMUL R5, R38.reuse, R5 ;  /* 0x0000000526057220 */ /* 0x040fe20000400000 */
[C---:B------:R-:W-:Y:S01]  /*6840*/  FMUL R8, R38.reuse, R8 ;  /* 0x0000000826087220 */ /* 0x040fe20000400000 */
[C---:B------:R-:W-:Y:S01]  /*6850*/  FMUL R9, R38.reuse, R9 ;  /* 0x0000000926097220 */ /* 0x040fe20000400000 */
[C---:B------:R-:W-:Y:S01]  /*6860*/  FFMA R4, R39.reuse, R0, R4 ;  /* 0x0000000027047223 */ /* 0x040fe20000000004 */
[C---:B------:R-:W-:Y:S01]  /*6870*/  FFMA R5, R39.reuse, R2, R5 ;  /* 0x0000000227057223 */ /* 0x040fe20000000005 */
[C---:B------:R-:W-:Y:S01]  /*6880*/  FMUL R12, R38.reuse, R12 ;  /* 0x0000000c260c7220 */ /* 0x040fe20000400000 */
        /* <DEDUP_REMOVED lines=10> */
[----:B------:R-:W-:Y:S02]  /*6930*/  HADD2.F32 R44, -RZ, R44.H1_H1 ;  /* 0x3000002cff2c7230 */ /* 0x000fe40000004100 */
[C---:B------:R-:W-:Y:S01]  /*6940*/  FMUL R10, R38.reuse, R10 ;  /* 0x0000000a260a7220 */ /* 0x040fe20000400000 */
[C---:B------:R-:W-:Y:S01]  /*6950*/  FFMA R6, R39.reuse, R3, R6 ;  /* 0x0000000327067223 */ /* 0x040fe20000000006 */
[C---:B------:R-:W-:Y:S01]  /*6960*/  FFMA R7, R39.reuse, R40, R7 ;  /* 0x0000002827077223 */ /* 0x040fe20000000007 */
[C---:B------:R-:W-:Y:S01]  /*6970*/  FFMA R8, R39.reuse, R41, R8 ;  /* 0x0000002927087223 */ /* 0x040fe20000000008 */
[C---:B------:R-:W-:Y:S01]  /*6980*/  FFMA R9, R39.reuse, R42, R9 ;  /* 0x0000002a27097223 */ /* 0x040fe20000000009 */
[----:B------:R-:W-:Y:S01]  /*6990*/  FFMA R10, R39, R43, R10 ;  /* 0x0000002b270a7223 */ /* 0x000fe2000000000a */
[--C-:B------:R-:W-:Y:S01]  /*69a0*/  HADD2.F32 R40, -RZ, R65.reuse.H0_H0 ;  /* 0x20000041ff287230 */ /* 0x100fe20000004100 */
[----:B------:R-:W-:Y:S01]  /*69b0*/  F2FP.SATFINITE.E5M2.F32.PACK_AB_MERGE_C R86, R7, R6, RZ ;  /* 0x000000060756723e */ /* 0x000fe200048060ff */
[C---:B------:R-:W-:Y:S01]  /*69c0*/  FMUL R7, R38.reuse, R24 ;  /* 0x0000001826077220 */ /* 0x040fe20000400000 */
[C---:B------:R-:W-:Y:S01]  /*69d0*/  FMUL R24, R38.reuse, R29 ;  /* 0x0000001d26187220 */ /* 0x040fe20000400000 */
[C---:B------:R-:W-:Y:S01]  /*69e0*/  FMUL R29, R38.reuse, R34 ;  /* 0x00000022261d7220 */ /* 0x040fe20000400000 */
[----:B------:R-:W-:Y:S02]  /*69f0*/  HADD2.F32 R65, -RZ, R65.H1_H1 ;  /* 0x30000041ff417230 */ /* 0x000fe40000004100 */
[C---:B------:R-:W-:Y:S01]  /*6a00*/  FMUL R11, R38.reuse, R11 ;  /* 0x0000000b260b7220 */ /* 0x040fe20000400000 */
[--C-:B------:R-:W-:Y:S02]  /*6a10*/  HADD2.F32 R47, -RZ, R48.reuse.H0_H0 ;  /* 0x20000030ff2f7230 */ /* 0x100fe40000004100 */
[C---:B------:R-:W-:Y:S01]  /*6a20*/  FMUL R14, R38.reuse, R14 ;  /* 0x0000000e260e7220 */ /* 0x040fe20000400000 */
[----:B------:R-:W-:Y:S02]  /*6a30*/  HADD2.F32 R48, -RZ, R48.H1_H1 ;  /* 0x30000030ff307230 */ /* 0x000fe40000004100 */
[C---:B------:R-:W-:Y:S01]  /*6a40*/  FFMA R11, R39.reuse, R44, R11 ;  /* 0x0000002c270b7223 */ /* 0x040fe2000000000b */
[C---:B------:R-:W-:Y:S01]  /*6a50*/  FFMA R12, R39.reuse, R45, R12 ;  /* 0x0000002d270c7223 */ /* 0x040fe2000000000c */
[C---:B------:R-:W-:Y:S01]  /*6a60*/  FFMA R13, R39.reuse, R46, R13 ;  /* 0x0000002e270d7223 */ /* 0x040fe2000000000d */
[----:B------:R-:W-:Y:S01]  /*6a70*/  FFMA R14, R39, R47, R14 ;  /* 0x0000002f270e7223 */ /* 0x000fe2000000000e */
[C---:B------:R-:W-:Y:S01]  /*6a80*/  FMUL R15, R38.reuse, R15 ;  /* 0x0000000f260f7220 */ /* 0x040fe20000400000 */
[--C-:B------:R-:W-:Y:S01]  /*6a90*/  HADD2.F32 R51, -RZ, R52.reuse.H0_H0 ;  /* 0x20000034ff337230 */ /* 0x100fe20000004100 */
[----:B------:R-:W-:Y:S01]  /*6aa0*/  F2FP.SATFINITE.E5M2.F32.PACK_AB_MERGE_C R10, R11, R10, RZ ;  /* 0x0000000a0b0a723e */ /* 0x000fe200048060ff */
[----:B------:R-:W-:Y:S02]  /*6ab0*/  HADD2.F32 R52, -RZ, R52.H1_H1 ;  /* 0x30000034ff347230 */ /* 0x000fe40000004100 */
[C---:B------:R-:W-:Y:S01]  /*6ac0*/  FFMA R15, R39.reuse, R48, R15 ;  /* 0x00000030270f7223 */ /* 0x040fe2000000000f */
[C---:B------:R-:W-:Y:S01]  /*6ad0*/  FFMA R16, R39.reuse, R49, R16 ;  /* 0x0000003127107223 */ /* 0x040fe20000000010 */
[C---:B------:R-:W-:Y:S01]  /*6ae0*/  FFMA R17, R39.reuse, R50, R17 ;  /* 0x0000003227117223 */ /* 0x040fe20000000011 */
[C---:B------:R-:W-:Y:S01]  /*6af0*/  FMUL R18, R38.reuse, R18 ;  /* 0x0000001226127220 */ /* 0x040fe20000400000 */
[C---:B------:R-:W-:Y:S01]  /*6b00*/  FMUL R19, R38.reuse, R19 ;  /* 0x0000001326137220 */ /* 0x040fe20000400000 */
[--C-:B------:R-:W-:Y:S02]  /*6b10*/  HADD2.F32 R55, -RZ, R56.reuse.H0_H0 ;  /* 0x20000038ff377230 */ /* 0x100fe40000004100 */
[C---:B------:R-:W-:Y:S01]  /*6b20*/  FMUL R3, R38.reuse, R22 ;  /* 0x0000001626037220 */ /* 0x040fe20000400000 */
[C---:B------:R-:W-:Y:S01]  /*6b30*/  FFMA R18, R39.reuse, R51, R18 ;  /* 0x0000003327127223 */ /* 0x040fe20000000012 */
[----:B------:R-:W-:Y:S02]  /*6b40*/  HADD2.F32 R56, -RZ, R56.H1_H1 ;  /* 0x30000038ff387230 */ /* 0x000fe40000004100 */
[C---:B------:R-:W-:Y:S01]  /*6b50*/  FFMA R19, R39.reuse, R52, R19 ;  /* 0x0000003427137223 */ /* 0x040fe20000000013 */
[C---:B------:R-:W-:Y:S01]  /*6b60*/  FMUL R6, R38.reuse, R23 ;  /* 0x0000001726067220 */ /* 0x040fe20000400000 */
[C---:B------:R-:W-:Y:S01]  /*6b70*/  FFMA R0, R39.reuse, R53, R0 ;  /* 0x0000003527007223 */ /* 0x040fe20000000000 */
[C---:B------:R-:W-:Y:S01]  /*6b80*/  FFMA R2, R39.reuse, R54, R2 ;  /* 0x0000003627027223 */ /* 0x040fe20000000002 */
[--C-:B------:R-:W-:Y:S02]  /*6b90*/  HADD2.F32 R59, -RZ, R60.reuse.H0_H0 ;  /* 0x2000003cff3b7230 */ /* 0x100fe40000004100 */
[C---:B------:R-:W-:Y:S01]  /*6ba0*/  FFMA R3, R39.reuse, R55, R3 ;  /* 0x0000003727037223 */ /* 0x040fe20000000003 */
[----:B------:R-:W-:Y:S02]  /*6bb0*/  HADD2.F32 R60, -RZ, R60.H1_H1 ;  /* 0x3000003cff3c7230 */ /* 0x000fe40000004100 */
[C---:B------:R-:W-:Y:S01]  /*6bc0*/  FMUL R21, R38.reuse, R26 ;  /* 0x0000001a26157220 */ /* 0x040fe20000400000 */
[C---:B------:R-:W-:Y:S01]  /*6bd0*/  FMUL R22, R38.reuse, R27 ;  /* 0x0000001b26167220 */ /* 0x040fe20000400000 */
[C---:B------:R-:W-:Y:S01]  /*6be0*/  FFMA R6, R39.reuse, R56, R6 ;  /* 0x0000003827067223 */ /* 0x040fe20000000006 */
[C---:B------:R-:W-:Y:S01]  /*6bf0*/  FFMA R7, R39.reuse, R57, R7 ;  /* 0x0000003927077223 */ /* 0x040fe20000000007 */
[C---:B------:R-:W-:Y:S01]  /*6c00*/  FMUL R23, R38.reuse, R28 ;  /* 0x0000001c26177220 */ /* 0x040fe20000400000 */
[C---:B------:R-:W-:Y:S01]  /*6c10*/  FFMA R20, R39.reuse, R58, R20 ;  /* 0x0000003a27147223 */ /* 0x040fe20000000014 */
[--C-:B------:R-:W-:Y:S02]  /*6c20*/  HADD2.F32 R63, -RZ, R64.reuse.H0_H0 ;  /* 0x20000040ff3f7230 */ /* 0x100fe40000004100 */
[C---:B------:R-:W-:Y:S01]  /*6c30*/  FFMA R21, R39.reuse, R59, R21 ;  /* 0x0000003b27157223 */ /* 0x040fe20000000015 */
[----:B------:R-:W-:Y:S02]  /*6c40*/  HADD2.F32 R64, -RZ, R64.H1_H1 ;  /* 0x30000040ff407230 */ /* 0x000fe40000004100 */
[C---:B------:R-:W-:Y:S01]  /*6c50*/  FFMA R22, R39.reuse, R60, R22 ;  /* 0x0000003c27167223 */ /* 0x040fe20000000016 */
[C---:B------:R-:W-:Y:S01]  /*6c60*/  FMUL R26, R38.reuse, R31 ;  /* 0x0000001f261a7220 */ /* 0x040fe20000400000 */
[C---:B------:R-:W-:Y:S01]  /*6c70*/  FMUL R27, R38.reuse, R32 ;  /* 0x00000020261b7220 */ /* 0x040fe20000400000 */
[C---:B------:R-:W-:Y:S01]  /*6c80*/  FFMA R23, R39.reuse, R61, R23 ;  /* 0x0000003d27177223 */ /* 0x040fe20000000017 */
[----:B------:R-:W-:Y:S01]  /*6c90*/  FMUL R28, R38, R33 ;  /* 0x00000021261c7220 */ /* 0x000fe20000400000 */
[C---:B------:R-:W-:Y:S01]  /*6ca0*/  FFMA R24, R39.reuse, R62, R24 ;  /* 0x0000003e27187223 */ /* 0x040fe20000000018 */
[--C-:B------:R-:W-:Y:S02]  /*6cb0*/  HADD2.F32 R66, -RZ, R67.reuse.H0_H0 ;  /* 0x20000043ff427230 */ /* 0x100fe40000004100 */
[C---:B------:R-:W-:Y:S01]  /*6cc0*/  FFMA R25, R39.reuse, R63, R25 ;  /* 0x0000003f27197223 */ /* 0x040fe20000000019 */
[----:B------:R-:W-:Y:S02]  /*6cd0*/  HADD2.F32 R67, -RZ, R67.H1_H1 ;  /* 0x30000043ff437230 */ /* 0x000fe40000004100 */
[----:B------:R-:W-:Y:S01]  /*6ce0*/  FFMA R26, R39, R64, R26 ;  /* 0x00000040271a7223 */ /* 0x000fe2000000001a */
[----:B------:R-:W-:Y:S01]  /*6cf0*/  F2FP.SATFINITE.E5M2.F32.PACK_AB_MERGE_C R14, R15, R14, RZ ;  /* 0x0000000e0f0e723e */ /* 0x000fe200048060ff */
[----:B------:R-:W-:Y:S01]  /*6d00*/  FFMA R27, R39, R40, R27 ;  /* 0x00000028271b7223 */ /* 0x000fe2000000001b */
[----:B------:R-:W-:Y:S01]  /*6d10*/  F2FP.SATFINITE.E5M2.F32.PACK_AB_MERGE_C R18, R19, R18, RZ ;  /* 0x000000121312723e */ /* 0x000fe200048060ff */
[C---:B------:R-:W-:Y:S01]  /*6d20*/  FFMA R28, R39.reuse, R65, R28 ;  /* 0x00000041271c7223 */ /* 0x040fe2000000001c */
[C---:B------:R-:W-:Y:S01]  /*6d30*/  FFMA R29, R39.reuse, R66, R29 ;  /* 0x00000042271d7223 */ /* 0x040fe2000000001d */
[----:B------:R-:W-:Y:S01]  /*6d40*/  FFMA R30, R39, R67, R30 ;  /* 0x00000043271e7223 */ /* 0x000fe2000000001e */
[----:B------:R-:W-:Y:S02]  /*6d50*/  F2FP.SATFINITE.E5M2.F32.PACK_AB_MERGE_C R32, R5, R4, R86 ;  /* 0x000000040520723e */ /* 0x000fe40004806056 */
[----:B------:R-:W-:Y:S02]  /*6d60*/  F2FP.SATFINITE.E5M2.F32.PACK_AB_MERGE_C R33, R9, R8, R10 ;  /* 0x000000080921723e */ /* 0x000fe4000480600a */
[----:B------:R-:W-:Y:S02]  /*6d70*/  F2FP.SATFINITE.E5M2.F32.PACK_AB_MERGE_C R34, R13, R12, R14 ;  /* 0x0000000c0d22723e */ /* 0x000fe4000480600e */
[----:B------:R-:W-:Y:S02]  /*6d80*/  F2FP.SATFINITE.E5M2.F32.PACK_AB_MERGE_C R35, R17, R16, R18 ;  /* 0x000000101123723e */ /* 0x000fe40004806012 */
[----:B------:R-:W-:Y:S02]  /*6d90*/  F2FP.SATFINITE.E5M2.F32.PACK_AB_MERGE_C R3, R6, R3, RZ ;  /* 0x000000030603723e */ /* 0x000fe400048060ff */
[----:B------:R-:W-:Y:S01]  /*6da0*/  F2FP.SATFINITE.E5M2.F32.PACK_AB_MERGE_C R5, R22, R21, RZ ;  /* 0x000000151605723e */ /* 0x000fe200048060ff */
[----:B------:R1:W-:Y:S01]  /*6db0*/  STS.128 [R78+UR44+0x1200], R32 ;  /* 0x001200204e007988 */ /* 0x0003e20008000c2c */
[----:B------:R-:W-:Y:S02]  /*6dc0*/  F2FP.SATFINITE.E5M2.F32.PACK_AB_MERGE_C R6, R26, R25, RZ ;  /* 0x000000191a06723e */ /* 0x000fe400048060ff */
[----:B------:R-:W-:Y:S02]  /*6dd0*/  F2FP.SATFINITE.E5M2.F32.PACK_AB_MERGE_C R29, R30, R29, RZ ;  /* 0x0000001d1e1d723e */ /* 0x000fe400048060ff */
[----:B------:R-:W-:Y:S02]  /*6de0*/  F2FP.SATFINITE.E5M2.F32.PACK_AB_MERGE_C R5, R20, R7, R5 ;  /* 0x000000071405723e */ /* 0x000fe40004806005 */
[----:B------:R-:W-:Y:S02]  /*6df0*/  F2FP.SATFINITE.E5M2.F32.PACK_AB_MERGE_C R4, R2, R0, R3 ;  /* 0x000000000204723e */ /* 0x000fe40004806003 */
[----:B------:R-:W-:Y:S02]  /*6e00*/  F2FP.SATFINITE.E5M2.F32.PACK_AB_MERGE_C R6, R24, R23, R6 ;  /* 0x000000171806723e */ /* 0x000fe40004806006 */
[----:B------:R-:W-:Y:S05]  /*6e10*/  F2FP.SATFINITE.E5M2.F32.PACK_AB_MERGE_C R7, R28, R27, R29 ;  /* 0x0000001b1c07723e */ /* 0x000fea000480601d */
[----:B------:R1:W-:Y:S01]  /*6e20*/  STS.128 [R77+0x1010], R4 ;  /* 0x001010044d007388 */ /* 0x0003e20000000c00 */
[----:B------:R-:W-:Y:S01]  /*6e30*/  @!PT LDS RZ, [RZ] ;  /* 0x00000000fffff984 */ /* 0x000fe20000000800 */
[----:B------:R-:W-:Y:S01]  /*6e40*/  @!PT LDS RZ, [RZ] ;  /* 0x00000000fffff984 */ /* 0x000fe20000000800 */
[----:B------:R-:W-:Y:S01]  /*6e50*/  @!PT LDS RZ, [RZ] ;  /* 0x00000000fffff984 */ /* 0x000fe20000000800 */
[----:B------:R-:W-:Y:S01]  /*6e60*/  @!PT LDS RZ, [RZ] ;  /* 0x00000000fffff984 */ /* 0x000fe20000000800 */
[----:B------:R3:W-:Y:S07]  /*6e70*/  MEMBAR.ALL.CTA ;  /* 0x0000000000007992 */ /* 0x0007ee0000008000 */
[----:B---3--:R-:W3:Y:S02]  /*6e80*/  FENCE.VIEW.ASYNC.S ;  /* 0x00000000000073c6 */ /* 0x008ee40000000000 */
[----:B---3--:R-:W-:Y:S06]  /*6e90*/  BAR.SYNC.DEFER_BLOCKING 0x1, 0x80 ;  /* 0x0042000000007b1d */ /* 0x008fec0000010000 */
[----:B------:R-:W-:Y:S05]  /*6ea0*/  @P0 BRA `(.L_x_110) ;  /* 0x0000000000300947 */ /* 0x000fea0003800000 */
[----:B------:R-:W-:Y:S02]  /*6eb0*/  UIADD3 UR4, UPT, UPT, UR44, 0x1200, URZ ;  /* 0x000012002c047890 */ /* 0x000fe4000fffe0ff */
[----:B------:R-:W-:Y:S02]  /*6ec0*/  USHF.L.U32 UR9, UR45, 0x6, URZ ;  /* 0x000000062d097899 */ /* 0x000fe400080006ff */
[----:B------:R-:W-:Y:S02]  /*6ed0*/  USHF.L.U32 UR10, UR46, 0x6, URZ ;  /* 0x000000062e0a7899 */ /* 0x000fe400080006ff */
[----:B------:R-:W-:Y:S01]  /*6ee0*/  MOV R85, UR4 ;  /* 0x0000000400557c02 */ /* 0x000fe20008000f00 */
[----:B------:R-:W-:Y:S01]  /*6ef0*/  UIADD3 UR4, UP0, UPT, UR62, 0x680, URZ ;  /* 0x000006803e047890 */ /* 0x000fe2000ff1e0ff */
[----:B------:R-:W-:Y:S02]  /*6f00*/  UMOV UR11, UR36 ;  /* 0x00000024000b7c82 */ /* 0x000fe40008000000 */
[----:B------:R-:W-:Y:S01]  /*6f10*/  R2UR UR8, R85 ;  /* 0x00000000550872ca */ /* 0x000fe200000e0000 */
[----:B------:R-:W-:Y:S11]  /*6f20*/  UIADD3.X UR5, UPT, UPT, URZ, UR63, URZ, UP0, !UPT ;  /* 0x0000003fff057290 */ /* 0x000ff600087fe4ff */
[----:B------:R-:W-:Y:S01]  /*6f30*/  @!UPT UIADD3 URZ, UPT, UPT, URZ, URZ, URZ ;  /* 0x000000fffffff290 */ /* 0x000fe2000fffe0ff */
[----:B------:R3:W-:Y:S01]  /*6f40*/  UTMASTG.3D [UR8], [UR4] ;  /* 0x00000008040073b5 */ /* 0x0007e20008010000 */
[----:B------:R0:W-:Y:S01]  /*6f50*/  UTMACMDFLUSH ;  /* 0x00000000000079b7 */ /* 0x0001e20000000000 */
[----:B---3--:R-:W-:Y:S04]  /*6f60*/  DEPBAR.LE SB0, 0x0 ;  /* 0x000080000000791a */ /* 0x008fe80000000000 */
.L_x_110:
[----:B------:R-:W-:Y:S05]  /*6f70*/  BSYNC.RECONVERGENT B0 ;  /* 0x0000000000007941 */ /* 0x000fea0003800200 */
.L_x_109:
[----:B------:R-:W-:Y:S01]  /*6f80*/  BAR.SYNC.DEFER_BLOCKING 0x1, 0x80 ;  /* 0x0042000000007b1d */ /* 0x000fe20000010000 */
[----:B------:R-:W-:Y:S01]  /*6f90*/  ISETP.NE.AND P0, PT, R81, 0x2, PT ;  /* 0x000000025100780c */ /* 0x000fe20003f05270 */
[----:B------:R-:W-:Y:S01]  /*6fa0*/  UISETP.NE.AND UP0, UPT, UR47, URZ, UPT ;  /* 0x000000ff2f00728c */ /* 0x000fe2000bf05270 */
[----:B------:R-:W-:Y:S01]  /*6fb0*/  ISETP.NE.AND P1, PT, R36, 0x4, PT ;  /* 0x000000042400780c */ /* 0x000fe20003f25270 */
[----:B------:R-:W-:Y:S01]  /*6fc0*/  UIADD3 UR45, UPT, UPT, UR37, UR60, URZ ;  /* 0x0000003c252d7290 */ /* 0x000fe2000fffe0ff */
[----:B------:R-:W-:Y:S01]  /*6fd0*/  SEL R2, RZ, 0x1, P0 ;  /* 0x00000001ff027807 */ /* 0x000fe20000000000 */
[----:B------:R-:W-:Y:S01]  /*6fe0*/  UIADD3 UR46, UPT, UPT, UR38, UR57, URZ ;  /* 0x00000039262e7290 */ /* 0x000fe2000fffe0ff */
[----:B------:R-:W-:Y:S02]  /*6ff0*/  SEL R0, RZ, 0x1, P1 ;  /* 0x00000001ff007807 */ /* 0x000fe40000800000 */
[----:B------:R-:W-:Y:S02]  /*7000*/  LOP3.LUT R83, R83, R2, RZ, 0x3c, !PT ;  /* 0x0000000253537212 */ /* 0x000fe400078e3cff */
[----:B------:R-:W-:Y:S02]  /*7010*/  LOP3.LUT R84, R84, R0, RZ, 0x3c, !PT ;  /* 0x0000000054547212 */ /* 0x000fe400078e3cff */
[----:B------:R-:W-:Y:S02]  /*7020*/  SEL R81, R81, RZ, P0 ;  /* 0x000000ff51517207 */ /* 0x000fe40000000000 */
[----:B------:R-:W-:Y:S01]  /*7030*/  SEL R36, R36, RZ, P1 ;  /* 0x000000ff24247207 */ /* 0x000fe20000800000 */
[----:B------:R-:W-:Y:S01]  /*7040*/  UMOV UR36, UR51 ;  /* 0x0000003300247c82 */ /* 0x000fe20008000000 */
[----:B------:R-:W-:Y:S05]  /*7050*/  BRA.U UP0, `(.L_x_111) ;  /* 0xffffffe5002c7547 */ /* 0x000fea000b83ffff */
[----:B------:R-:W-:Y:S05]  /*7060*/  EXIT ;  /* 0x000000000000794d */ /* 0x000fea0003800000 */
.L_x_25:
[----:B--2---:R2:W3:Y:S02]  /*7070*/  SYNCS.PHASECHK.TRANS64.TRYWAIT P0, [R0+URZ+0x160], R2 ;  /* 0x00016002000075a7 */ /* 0x0044e400080011ff */
[----:B---3--:R-:W-:Y:S05]  /*7080*/  @!P0 NANOSLEEP.SYNCS 0x989680 ;  /* 0x009896800000895d */ /* 0x008fea0003900000 */
[----:B------:R-:W3:Y:S02]  /*7090*/  @!P0 SYNCS.PHASECHK.TRANS64 P0, [R0+URZ+0x160], R2 ;  /* 0x00016002000085a7 */ /* 0x000ee400080010ff */
[----:B---3--:R-:W-:Y:S05]  /*70a0*/  @!P0 BRA `(.L_x_25) ;  /* 0xfffffffc00f08947 */ /* 0x008fea000383ffff */
[----:B------:R-:W-:Y:S05]  /*70b0*/  BRA `(.L_x_112) ;  /* 0xffffffa800ac7947 */ /* 0x000fea000383ffff */
.L_x_28:
[----:B-1----:R-:W-:-:S07]  /*70c0*/  MOV R0, UR33 ;  /* 0x0000002100007c02 */ /* 0x002fce0008000f00 */
.L_x_113:
[----:B-1----:R1:W2:Y:S02]  /*70d0*/  SYNCS.PHASECHK.TRANS64.TRYWAIT P0, [R0+URZ+0x68], R3 ;  /* 0x00006803000075a7 */ /* 0x0022a400080011ff */
[----:B--2---:R-:W-:Y:S05]  /*70e0*/  @!P0 NANOSLEEP.SYNCS 0x989680 ;  /* 0x009896800000895d */ /* 0x004fea0003900000 */
[----:B------:R-:W2:Y:S02]  /*70f0*/  @!P0 SYNCS.PHASECHK.TRANS64 P0, [R0+URZ+0x68], R3 ;  /* 0x00006803000085a7 */ /* 0x000ea400080010ff */
[----:B--2---:R-:W-:Y:S05]  /*7100*/  @!P0 BRA `(.L_x_113) ;  /* 0xfffffffc00f08947 */ /* 0x004fea000383ffff */
[----:B------:R-:W-:Y:S05]  /*7110*/  BRA `(.L_x_27) ;  /* 0xffffffa800f87947 */ /* 0x000fea000383ffff */
.L_x_35:
[----:B-1----:R-:W-:-:S07]  /*7120*/  MOV R0, UR17 ;  /* 0x0000001100007c02 */ /* 0x002fce0008000f00 */
.L_x_114:
[----:B-1----:R1:W2:Y:S02]  /*7130*/  SYNCS.PHASECHK.TRANS64.TRYWAIT P0, [R0+URZ+0x68], R3 ;  /* 0x00006803000075a7 */ /* 0x0022a400080011ff */
[----:B--2---:R-:W-:Y:S05]  /*7140*/  @!P0 NANOSLEEP.SYNCS 0x989680 ;  /* 0x009896800000895d */ /* 0x004fea0003900000 */
[----:B------:R-:W2:Y:S02]  /*7150*/  @!P0 SYNCS.PHASECHK.TRANS64 P0, [R0+URZ+0x68], R3 ;  /* 0x00006803000085a7 */ /* 0x000ea400080010ff */
[----:B--2---:R-:W-:Y:S05]  /*7160*/  @!P0 BRA `(.L_x_114) ;  /* 0xfffffffc00f08947 */ /* 0x004fea000383ffff */
[----:B------:R-:W-:Y:S05]  /*7170*/  BRA `(.L_x_34) ;  /* 0xffffffac00bc7947 */ /* 0x000fea000383ffff */
.L_x_40:
[----:B-1----:R1:W2:Y:S02]  /*7180*/  SYNCS.PHASECHK.TRANS64.TRYWAIT P0, [R3+URZ+0xf0], R0 ;  /* 0x0000f000030075a7 */ /* 0x0022a400080011ff */
[----:B--2---:R-:W-:Y:S05]  /*7190*/  @!P0 NANOSLEEP.SYNCS 0x989680 ;  /* 0x009896800000895d */ /* 0x004fea0003900000 */
[----:B------:R-:W2:Y:S02]  /*71a0*/  @!P0 SYNCS.PHASECHK.TRANS64 P0, [R3+URZ+0xf0], R0 ;  /* 0x0000f000030085a7 */ /* 0x000ea400080010ff */
[----:B--2---:R-:W-:Y:S05]  /*71b0*/  @!P0 BRA `(.L_x_40) ;  /* 0xfffffffc00f08947 */ /* 0x004fea000383ffff */
[----:B------:R-:W-:Y:S05]  /*71c0*/  BRA `(.L_x_115) ;  /* 0xffffffb000687947 */ /* 0x000fea000383ffff */
.L_x_44:
[----:B------:R-:W-:-:S07]  /*71d0*/  MOV R0, UR4 ;  /* 0x0000000400007c02 */ /* 0x000fce0008000f00 */
.L_x_116:
[----:B-1----:R1:W2:Y:S02]  /*71e0*/  SYNCS.PHASECHK.TRANS64.TRYWAIT P0, [R0+URZ], R2 ;  /* 0x00000002000075a7 */ /* 0x0022a400080011ff */
[----:B--2---:R-:W-:Y:S05]  /*71f0*/  @!P0 NANOSLEEP.SYNCS 0x989680 ;  /* 0x009896800000895d */ /* 0x004fea0003900000 */
[----:B------:R-:W2:Y:S02]  /*7200*/  @!P0 SYNCS.PHASECHK.TRANS64 P0, [R0+URZ], R2 ;  /* 0x00000002000085a7 */ /* 0x000ea400080010ff */
[----:B--2---:R-:W-:Y:S05]  /*7210*/  @!P0 BRA `(.L_x_116) ;  /* 0xfffffffc00f08947 */ /* 0x004fea000383ffff */
[----:B------:R-:W-:Y:S05]  /*7220*/  BRA `(.L_x_117) ;  /* 0xffffffb8000c7947 */ /* 0x000fea000383ffff */
.L_x_45:
[----:B------:R-:W-:-:S07]  /*7230*/  MOV R0, UR5 ;  /* 0x0000000500007c02 */ /* 0x000fce0008000f00 */
.L_x_118:
[----:B-1----:R1:W2:Y:S02]  /*7240*/  SYNCS.PHASECHK.TRANS64.TRYWAIT P0, [R0+URZ], R3 ;  /* 0x00000003000075a7 */ /* 0x0022a400080011ff */
[----:B--2---:R-:W-:Y:S05]  /*7250*/  @!P0 NANOSLEEP.SYNCS 0x989680 ;  /* 0x009896800000895d */ /* 0x004fea0003900000 */
[----:B------:R-:W2:Y:S02]  /*7260*/  @!P0 SYNCS.PHASECHK.TRANS64 P0, [R0+URZ], R3 ;  /* 0x00000003000085a7 */ /* 0x000ea400080010ff */
[----:B--2---:R-:W-:Y:S05]  /*7270*/  @!P0 BRA `(.L_x_118) ;  /* 0xfffffffc00f08947 */ /* 0x004fea000383ffff */
[----:B------:R-:W-:Y:S05]  /*7280*/  BRA `(.L_x_119) ;  /* 0xffffffb800187947 */ /* 0x000fea000383ffff */
.L_x_46:
[----:B------:R-:W-:-:S07]  /*7290*/  MOV R0, UR5 ;  /* 0x0000000500007c02 */ /* 0x000fce0008000f00 */
.L_x_120:
[----:B-1----:R1:W2:Y:S02]  /*72a0*/  SYNCS.PHASECHK.TRANS64.TRYWAIT P0, [R0+URZ], R3 ;  /* 0x00000003000075a7 */ /* 0x0022a400080011ff */
[----:B--2---:R-:W-:Y:S05]  /*72b0*/  @!P0 NANOSLEEP.SYNCS 0x989680 ;  /* 0x009896800000895d */ /* 0x004fea0003900000 */
[----:B------:R-:W2:Y:S02]  /*72c0*/  @!P0 SYNCS.PHASECHK.TRANS64 P0, [R0+URZ], R3 ;  /* 0x00000003000085a7 */ /* 0x000ea400080010ff */
[----:B--2---:R-:W-:Y:S05]  /*72d0*/  @!P0 BRA `(.L_x_120) ;  /* 0xfffffffc00f08947 */ /* 0x004fea000383ffff */
[----:B------:R-:W-:Y:S05]  /*72e0*/  BRA `(.L_x_121) ;  /* 0xffffffb800247947 */ /* 0x000fea000383ffff */
.L_x_47:
[----:B------:R-:W-:-:S07]  /*72f0*/  MOV R0, UR5 ;  /* 0x0000000500007c02 */ /* 0x000fce0008000f00 */
.L_x_122:
[----:B-1----:R1:W2:Y:S02]  /*7300*/  SYNCS.PHASECHK.TRANS64.TRYWAIT P0, [R0+URZ], R3 ;  /* 0x00000003000075a7 */ /* 0x0022a400080011ff */
[----:B--2---:R-:W-:Y:S05]  /*7310*/  @!P0 NANOSLEEP.SYNCS 0x989680 ;  /* 0x009896800000895d */ /* 0x004fea0003900000 */
[----:B------:R-:W2:Y:S02]  /*7320*/  @!P0 SYNCS.PHASECHK.TRANS64 P0, [R0+URZ], R3 ;  /* 0x00000003000085a7 */ /* 0x000ea400080010ff */
[----:B--2---:R-:W-:Y:S05]  /*7330*/  @!P0 BRA `(.L_x_122) ;  /* 0xfffffffc00f08947 */ /* 0x004fea000383ffff */
[----:B------:R-:W-:Y:S05]  /*7340*/  BRA `(.L_x_123) ;  /* 0xffffffb800307947 */ /* 0x000fea000383ffff */
.L_x_48:
[----:B------:R-:W-:-:S07]  /*7350*/  MOV R0, UR5 ;  /* 0x0000000500007c02 */ /* 0x000fce0008000f00 */
.L_x_124:
[----:B-1----:R1:W2:Y:S02]  /*7360*/  SYNCS.PHASECHK.TRANS64.TRYWAIT P0, [R0+URZ], R3 ;  /* 0x00000003000075a7 */ /* 0x0022a400080011ff */
[----:B--2---:R-:W-:Y:S05]  /*7370*/  @!P0 NANOSLEEP.SYNCS 0x989680 ;  /* 0x009896800000895d */ /* 0x004fea0003900000 */
[----:B------:R-:W2:Y:S02]  /*7380*/  @!P0 SYNCS.PHASECHK.TRANS64 P0, [R0+URZ], R3 ;  /* 0x00000003000085a7 */ /* 0x000ea400080010ff */
[----:B--2---:R-:W-:Y:S05]  /*7390*/  @!P0 BRA `(.L_x_124) ;  /* 0xfffffffc00f08947 */ /* 0x004fea000383ffff */
[----:B------:R-:W-:Y:S05]  /*73a0*/  BRA `(.L_x_125) ;  /* 0xffffffb8003c7947 */ /* 0x000fea000383ffff */
.L_x_49:
[----:B------:R-:W-:-:S07]  /*73b0*/  MOV R0, UR5 ;  /* 0x0000000500007c02 */ /* 0x000fce0008000f00 */
.L_x_126:
[----:B-1----:R1:W2:Y:S02]  /*73c0*/  SYNCS.PHASECHK.TRANS64.TRYWAIT P0, [R0+URZ], R3 ;  /* 0x00000003000075a7 */ /* 0x0022a400080011ff */
[----:B--2---:R-:W-:Y:S05]  /*73d0*/  @!P0 NANOSLEEP.SYNCS 0x989680 ;  /* 0x009896800000895d */ /* 0x004fea0003900000 */
[----:B------:R-:W2:Y:S02]  /*73e0*/  @!P0 SYNCS.PHASECHK.TRANS64 P0, [R0+URZ], R3 ;  /* 0x00000003000085a7 */ /* 0x000ea400080010ff */
[----:B--2---:R-:W-:Y:S05]  /*73f0*/  @!P0 BRA `(.L_x_126) ;  /* 0xfffffffc00f08947 */ /* 0x004fea000383ffff */
[----:B------:R-:W-:Y:S05]  /*7400*/  BRA `(.L_x_127) ;  /* 0xffffffb800487947 */ /* 0x000fea000383ffff */
.L_x_50:
[----:B------:R-:W-:-:S07]  /*7410*/  MOV R0, UR5 ;  /* 0x0000000500007c02 */ /* 0x000fce0008000f00 */
.L_x_128:
[----:B-1----:R1:W2:Y:S02]  /*7420*/  SYNCS.PHASECHK.TRANS64.TRYWAIT P0, [R0+URZ], R3 ;  /* 0x00000003000075a7 */ /* 0x0022a400080011ff */
[----:B--2---:R-:W-:Y:S05]  /*7430*/  @!P0 NANOSLEEP.SYNCS 0x989680 ;  /* 0x009896800000895d */ /* 0x004fea0003900000 */
[----:B------:R-:W2:Y:S02]  /*7440*/  @!P0 SYNCS.PHASECHK.TRANS64 P0, [R0+URZ], R3 ;  /* 0x00000003000085a7 */ /* 0x000ea400080010ff */
[----:B--2---:R-:W-:Y:S05]  /*7450*/  @!P0 BRA `(.L_x_128) ;  /* 0xfffffffc00f08947 */ /* 0x004fea000383ffff */
[----:B------:R-:W-:Y:S05]  /*7460*/  BRA `(.L_x_129) ;  /* 0xffffffb800547947 */ /* 0x000fea000383ffff */
.L_x_51:
[----:B------:R-:W-:-:S07]  /*7470*/  MOV R0, UR5 ;  /* 0x0000000500007c02 */ /* 0x000fce0008000f00 */
.L_x_130:
[----:B-1----:R1:W2:Y:S02]  /*7480*/  SYNCS.PHASECHK.TRANS64.TRYWAIT P0, [R0+URZ], R3 ;  /* 0x00000003000075a7 */ /* 0x0022a400080011ff */
[----:B--2---:R-:W-:Y:S05]  /*7490*/  @!P0 NANOSLEEP.SYNCS 0x989680 ;  /* 0x009896800000895d */ /* 0x004fea0003900000 */
[----:B------:R-:W2:Y:S02]  /*74a0*/  @!P0 SYNCS.PHASECHK.TRANS64 P0, [R0+URZ], R3 ;  /* 0x00000003000085a7 */ /* 0x000ea400080010ff */
[----:B--2---:R-:W-:Y:S05]  /*74b0*/  @!P0 BRA `(.L_x_130) ;  /* 0xfffffffc00f08947 */ /* 0x004fea000383ffff */
[----:B------:R-:W-:Y:S05]  /*74c0*/  BRA `(.L_x_131) ;  /* 0xffffffb800607947 */ /* 0x000fea000383ffff */
.L_x_52:
[----:B------:R-:W-:-:S07]  /*74d0*/  MOV R0, UR5 ;  /* 0x0000000500007c02 */ /* 0x000fce0008000f00 */
.L_x_132:
[----:B-1----:R1:W2:Y:S02]  /*74e0*/  SYNCS.PHASECHK.TRANS64.TRYWAIT P0, [R0+URZ], R3 ;  /* 0x00000003000075a7 */ /* 0x0022a400080011ff */
[----:B--2---:R-:W-:Y:S05]  /*74f0*/  @!P0 NANOSLEEP.SYNCS 0x989680 ;  /* 0x009896800000895d */ /* 0x004fea0003900000 */
[----:B------:R-:W2:Y:S02]  /*7500*/  @!P0 SYNCS.PHASECHK.TRANS64 P0, [R0+URZ], R3 ;  /* 0x00000003000085a7 */ /* 0x000ea400080010ff */
[----:B--2---:R-:W-:Y:S05]  /*7510*/  @!P0 BRA `(.L_x_132) ;  /* 0xfffffffc00f08947 */ /* 0x004fea000383ffff */
[----:B------:R-:W-:Y:S05]  /*7520*/  BRA `(.L_x_133) ;  /* 0xffffffb8006c7947 */ /* 0x000fea000383ffff */
.L_x_53:
[----:B------:R-:W-:-:S07]  /*7530*/  MOV R0, UR5 ;  /* 0x0000000500007c02 */ /* 0x000fce0008000f00 */
.L_x_134:
[----:B-1----:R1:W2:Y:S02]  /*7540*/  SYNCS.PHASECHK.TRANS64.TRYWAIT P0, [R0+URZ], R3 ;  /* 0x00000003000075a7 */ /* 0x0022a400080011ff */
[----:B--2---:R-:W-:Y:S05]  /*7550*/  @!P0 NANOSLEEP.SYNCS 0x989680 ;  /* 0x009896800000895d */ /* 0x004fea0003900000 */
[----:B------:R-:W2:Y:S02]  /*7560*/  @!P0 SYNCS.PHASECHK.TRANS64 P0, [R0+URZ], R3 ;  /* 0x00000003000085a7 */ /* 0x000ea400080010ff */
[----:B--2---:R-:W-:Y:S05]  /*7570*/  @!P0 BRA `(.L_x_134) ;  /* 0xfffffffc00f08947 */ /* 0x004fea000383ffff */
[----:B------:R-:W-:Y:S05]  /*7580*/  BRA `(.L_x_135) ;  /* 0xffffffb800787947 */ /* 0x000fea000383ffff */
.L_x_54:
[----:B------:R-:W-:-:S07]  /*7590*/  MOV R0, UR5 ;  /* 0x0000000500007c02 */ /* 0x000fce0008000f00 */
.L_x_136:
[----:B-1----:R1:W2:Y:S02]  /*75a0*/  SYNCS.PHASECHK.TRANS64.TRYWAIT P0, [R0+URZ], R3 ;  /* 0x00000003000075a7 */ /* 0x0022a400080011ff */
[----:B--2---:R-:W-:Y:S05]  /*75b0*/  @!P0 NANOSLEEP.SYNCS 0x989680 ;  /* 0x009896800000895d */ /* 0x004fea0003900000 */
[----:B------:R-:W2:Y:S02]  /*75c0*/  @!P0 SYNCS.PHASECHK.TRANS64 P0, [R0+URZ], R3 ;  /* 0x00000003000085a7 */ /* 0x000ea400080010ff */
[----:B--2---:R-:W-:Y:S05]  /*75d0*/  @!P0 BRA `(.L_x_136) ;  /* 0xfffffffc00f08947 */ /* 0x004fea000383ffff */
[----:B------:R-:W-:Y:S05]  /*75e0*/  BRA `(.L_x_137) ;  /* 0xffffffb800847947 */ /* 0x000fea000383ffff */
.L_x_55:
[----:B------:R-:W-:-:S07]  /*75f0*/  MOV R0, UR5 ;  /* 0x0000000500007c02 */ /* 0x000fce0008000f00 */
.L_x_138:
[----:B-1----:R1:W2:Y:S02]  /*7600*/  SYNCS.PHASECHK.TRANS64.TRYWAIT P0, [R0+URZ], R3 ;  /* 0x00000003000075a7 */ /* 0x0022a400080011ff */
[----:B--2---:R-:W-:Y:S05]  /*7610*/  @!P0 NANOSLEEP.SYNCS 0x989680 ;  /* 0x009896800000895d */ /* 0x004fea0003900000 */
[----:B------:R-:W2:Y:S02]  /*7620*/  @!P0 SYNCS.PHASECHK.TRANS64 P0, [R0+URZ], R3 ;  /* 0x00000003000085a7 */ /* 0x000ea400080010ff */
[----:B--2---:R-:W-:Y:S05]  /*7630*/  @!P0 BRA `(.L_x_138) ;  /* 0xfffffffc00f08947 */ /* 0x004fea000383ffff */
[----:B------:R-:W-:Y:S05]  /*7640*/  BRA `(.L_x_139) ;  /* 0xffffffb800907947 */ /* 0x000fea000383ffff */
.L_x_58:
[----:B--2---:R2:W3:Y:S02]  /*7650*/  SYNCS.PHASECHK.TRANS64.TRYWAIT P0, [R2+URZ+0x150], R4 ;  /* 0x00015004020075a7 */ /* 0x0044e400080011ff */
[----:B---3--:R-:W-:Y:S05]  /*7660*/  @!P0 NANOSLEEP.SYNCS 0x989680 ;  /* 0x009896800000895d */ /* 0x008fea0003900000 */
[----:B------:R-:W3:Y:S02]  /*7670*/  @!P0 SYNCS.PHASECHK.TRANS64 P0, [R2+URZ+0x150], R4 ;  /* 0x00015004020085a7 */ /* 0x000ee400080010ff */
[----:B---3--:R-:W-:Y:S05]  /*7680*/  @!P0 BRA `(.L_x_58) ;  /* 0xfffffffc00f08947 */ /* 0x008fea000383ffff */
[----:B------:R-:W-:Y:S05]  /*7690*/  BRA `(.L_x_140) ;  /* 0xffffffb800ec7947 */ /* 0x000fea000383ffff */
.L_x_59:
[----:B------:R-:W-:-:S07]  /*76a0*/  MOV R2, UR4 ;  /* 0x0000000400027c02 */ /* 0x000fce0008000f00 */
.L_x_141:
[----:B--2---:R2:W3:Y:S02]  /*76b0*/  SYNCS.PHASECHK.TRANS64.TRYWAIT P0, [R2+URZ+0x100], R5 ;  /* 0x00010005020075a7 */ /* 0x0044e400080011ff */
[----:B---3--:R-:W-:Y:S05]  /*76c0*/  @!P0 NANOSLEEP.SYNCS 0x989680 ;  /* 0x009896800000895d */ /* 0x008fea0003900000 */
[----:B------:R-:W3:Y:S02]  /*76d0*/  @!P0 SYNCS.PHASECHK.TRANS64 P0, [R2+URZ+0x100], R5 ;  /* 0x00010005020085a7 */ /* 0x000ee400080010ff */
[----:B---3--:R-:W-:Y:S05]  /*76e0*/  @!P0 BRA `(.L_x_141) ;  /* 0xfffffffc00f08947 */ /* 0x008fea000383ffff */
[----:B------:R-:W-:Y:S05]  /*76f0*/  BRA `(.L_x_142) ;  /* 0xffffffb800fc7947 */ /* 0x000fea000383ffff */
.L_x_60:
[----:B--2---:R2:W3:Y:S02]  /*7700*/  SYNCS.PHASECHK.TRANS64.TRYWAIT P1, [R2+URZ+0xf0], R4 ;  /* 0x0000f004020075a7 */ /* 0x0044e400080211ff */
[----:B---3--:R-:W-:Y:S05]  /*7710*/  @!P1 NANOSLEEP.SYNCS 0x989680 ;  /* 0x009896800000995d */ /* 0x008fea0003900000 */
[----:B------:R-:W3:Y:S02]  /*7720*/  @!P1 SYNCS.PHASECHK.TRANS64 P1, [R2+URZ+0xf0], R4 ;  /* 0x0000f004020095a7 */ /* 0x000ee400080210ff */
[----:B---3--:R-:W-:Y:S05]  /*7730*/  @!P1 BRA `(.L_x_60) ;  /* 0xfffffffc00f09947 */ /* 0x008fea000383ffff */
[----:B------:R-:W-:Y:S05]  /*7740*/  BRA `(.L_x_143) ;  /* 0xffffffbc002c7947 */ /* 0x000fea000383ffff */
.L_x_63:
[----:B------:R-:W-:-:S07]  /*7750*/  MOV R0, UR4 ;  /* 0x0000000400007c02 */ /* 0x000fce0008000f00 */
.L_x_144:
[----:B--2---:R2:W3:Y:S02]  /*7760*/  SYNCS.PHASECHK.TRANS64.TRYWAIT P0, [R0+URZ+0x100], R2 ;  /* 0x00010002000075a7 */ /* 0x0044e400080011ff */
[----:B---3--:R-:W-:Y:S05]  /*7770*/  @!P0 NANOSLEEP.SYNCS 0x989680 ;  /* 0x009896800000895d */ /* 0x008fea0003900000 */
[----:B------:R-:W3:Y:S02]  /*7780*/  @!P0 SYNCS.PHASECHK.TRANS64 P0, [R0+URZ+0x100], R2 ;  /* 0x00010002000085a7 */ /* 0x000ee400080010ff */
[----:B---3--:R-:W-:Y:S05]  /*7790*/  @!P0 BRA `(.L_x_144) ;  /* 0xfffffffc00f08947 */ /* 0x008fea000383ffff */
[----:B------:R-:W-:Y:S05]  /*77a0*/  BRA `(.L_x_62) ;  /* 0xffffffbc00807947 */ /* 0x000fea000383ffff */
.L_x_70:
[----:B-1----:R1:W2:Y:S02]  /*77b0*/  SYNCS.PHASECHK.TRANS64.TRYWAIT P1, [R0+URZ+0xf0], R2 ;  /* 0x0000f002000075a7 */ /* 0x0022a400080211ff */
[----:B--2---:R-:W-:Y:S05]  /*77c0*/  @!P1 NANOSLEEP.SYNCS 0x989680 ;  /* 0x009896800000995d */ /* 0x004fea0003900000 */
[----:B------:R-:W2:Y:S02]  /*77d0*/  @!P1 SYNCS.PHASECHK.TRANS64 P1, [R0+URZ+0xf0], R2 ;  /* 0x0000f002000095a7 */ /* 0x000ea400080210ff */
[----:B--2---:R-:W-:Y:S05]  /*77e0*/  @!P1 BRA `(.L_x_70) ;  /* 0xfffffffc00f09947 */ /* 0x004fea000383ffff */
[----:B------:R-:W-:Y:S05]  /*77f0*/  BRA `(.L_x_145) ;  /* 0xffffffc000f47947 */ /* 0x000fea000383ffff */
.L_x_71:
[----:B------:R-:W-:-:S07]  /*7800*/  MOV R2, UR31 ;  /* 0x0000001f00027c02 */ /* 0x000fce0008000f00 */
.L_x_146:
[----:B-1----:R1:W2:Y:S02]  /*7810*/  SYNCS.PHASECHK.TRANS64.TRYWAIT P0, [R2+URZ+0x130], R0 ;  /* 0x00013000020075a7 */ /* 0x0022a400080011ff */
[----:B--2---:R-:W-:Y:S05]  /*7820*/  @!P0 NANOSLEEP.SYNCS 0x989680 ;  /* 0x009896800000895d */ /* 0x004fea0003900000 */
[----:B------:R-:W2:Y:S02]  /*7830*/  @!P0 SYNCS.PHASECHK.TRANS64 P0, [R2+URZ+0x130], R0 ;  /* 0x00013000020085a7 */ /* 0x000ea400080010ff */
[----:B--2---:R-:W-:Y:S05]  /*7840*/  @!P0 BRA `(.L_x_146) ;  /* 0xfffffffc00f08947 */ /* 0x004fea000383ffff */
[----:B------:R-:W-:Y:S05]  /*7850*/  BRA `(.L_x_147) ;  /* 0xffffffc400447947 */ /* 0x000fea000383ffff */
.L_x_74:
[----:B------:R-:W-:Y:S07]  /*7860*/  MOV R0, UR5 ;  /* 0x0000000500007c02 */ /* 0x000fee0008000f00 */
.L_x_148:
[----:B-1----:R1:W2:Y:S02]  /*7870*/  SYNCS.PHASECHK.TRANS64.TRYWAIT P0, [R0+URZ], R2 ;  /* 0x00000002000075a7 */ /* 0x0022a400080011ff */
[----:B--2---:R-:W-:Y:S05]  /*7880*/  @!P0 NANOSLEEP.SYNCS 0x989680 ;  /* 0x009896800000895d */ /* 0x004fea0003900000 */
[----:B------:R-:W2:Y:S02]  /*7890*/  @!P0 SYNCS.PHASECHK.TRANS64 P0, [R0+URZ], R2 ;  /* 0x00000002000085a7 */ /* 0x000ea400080010ff */
[----:B--2---:R-:W-:Y:S05]  /*78a0*/  @!P0 BRA `(.L_x_148) ;  /* 0xfffffffc00f08947 */ /* 0x004fea000383ffff */
[----:B------:R-:W-:Y:S05]  /*78b0*/  BRA `(.L_x_73) ;  /* 0xffffffc400607947 */ /* 0x000fea000383ffff */
.L_x_77:
[----:B------:R-:W-:-:S07]  /*78c0*/  MOV R0, UR4 ;  /* 0x0000000400007c02 */ /* 0x000fce0008000f00 */
.L_x_149:
[----:B--2---:R2:W4:Y:S02]  /*78d0*/  SYNCS.PHASECHK.TRANS64.TRYWAIT P0, [R0+URZ], R2 ;  /* 0x00000002000075a7 */ /* 0x00452400080011ff */
[----:B----4-:R-:W-:Y:S05]  /*78e0*/  @!P0 NANOSLEEP.SYNCS 0x989680 ;  /* 0x009896800000895d */ /* 0x010fea0003900000 */
[----:B------:R-:W4:Y:S02]  /*78f0*/  @!P0 SYNCS.PHASECHK.TRANS64 P0, [R0+URZ], R2 ;  /* 0x00000002000085a7 */ /* 0x000f2400080010ff */
[----:B----4-:R-:W-:Y:S05]  /*7900*/  @!P0 BRA `(.L_x_149) ;  /* 0xfffffffc00f08947 */ /* 0x010fea000383ffff */
[----:B------:R-:W-:Y:S05]  /*7910*/  BRA `(.L_x_150) ;  /* 0xffffffc8003c7947 */ /* 0x000fea000383ffff */
.L_x_78:
[----:B------:R-:W-:-:S07]  /*7920*/  MOV R0, UR5 ;  /* 0x0000000500007c02 */ /* 0x000fce0008000f00 */
.L_x_151:
[----:B-1----:R1:W2:Y:S02]  /*7930*/  SYNCS.PHASECHK.TRANS64.TRYWAIT P0, [R0+URZ], R3 ;  /* 0x00000003000075a7 */ /* 0x0022a400080011ff */
[----:B--2---:R-:W-:Y:S05]  /*7940*/  @!P0 NANOSLEEP.SYNCS 0x989680 ;  /* 0x009896800000895d */ /* 0x004fea0003900000 */
[----:B------:R-:W2:Y:S02]  /*7950*/  @!P0 SYNCS.PHASECHK.TRANS64 P0, [R0+URZ], R3 ;  /* 0x00000003000085a7 */ /* 0x000ea400080010ff */
[----:B--2---:R-:W-:Y:S05]  /*7960*/  @!P0 BRA `(.L_x_151) ;  /* 0xfffffffc00f08947 */ /* 0x004fea000383ffff */
[----:B------:R-:W-:Y:S05]  /*7970*/  BRA `(.L_x_152) ;  /* 0xffffffc800487947 */ /* 0x000fea000383ffff */
.L_x_79:
[----:B------:R-:W-:-:S07]  /*7980*/  MOV R0, UR5 ;  /* 0x0000000500007c02 */ /* 0x000fce0008000f00 */
.L_x_153:
[----:B-1----:R1:W2:Y:S02]  /*7990*/  SYNCS.PHASECHK.TRANS64.TRYWAIT P0, [R0+URZ], R3 ;  /* 0x00000003000075a7 */ /* 0x0022a400080011ff */
[----:B--2---:R-:W-:Y:S05]  /*79a0*/  @!P0 NANOSLEEP.SYNCS 0x989680 ;  /* 0x009896800000895d */ /* 0x004fea0003900000 */
[----:B------:R-:W2:Y:S02]  /*79b0*/  @!P0 SYNCS.PHASECHK.TRANS64 P0, [R0+URZ], R3 ;  /* 0x00000003000085a7 */ /* 0x000ea400080010ff */
[----:B--2---:R-:W-:Y:S05]  /*79c0*/  @!P0 BRA `(.L_x_153) ;  /* 0xfffffffc00f08947 */ /* 0x004fea000383ffff */
[----:B------:R-:W-:Y:S05]  /*79d0*/  BRA `(.L_x_154) ;  /* 0xffffffc800547947 */ /* 0x000fea000383ffff */
.L_x_80:
[----:B-1----:R-:W-:-:S07]  /*79e0*/  MOV R0, UR4 ;  /* 0x0000000400007c02 */ /* 0x002fce0008000f00 */
.L_x_155:
[----:B-1----:R1:W2:Y:S02]  /*79f0*/  SYNCS.PHASECHK.TRANS64.TRYWAIT P0, [R0+URZ], R2 ;  /* 0x00000002000075a7 */ /* 0x0022a400080011ff */
[----:B--2---:R-:W-:Y:S05]  /*7a00*/  @!P0 NANOSLEEP.SYNCS 0x989680 ;  /* 0x009896800000895d */ /* 0x004fea0003900000 */
[----:B------:R-:W2:Y:S02]  /*7a10*/  @!P0 SYNCS.PHASECHK.TRANS64 P0, [R0+URZ], R2 ;  /* 0x00000002000085a7 */ /* 0x000ea400080010ff */
[----:B--2---:R-:W-:Y:S05]  /*7a20*/  @!P0 BRA `(.L_x_155) ;  /* 0xfffffffc00f08947 */ /* 0x004fea000383ffff */
[----:B------:R-:W-:Y:S05]  /*7a30*/  BRA `(.L_x_156) ;  /* 0xffffffc800607947 */ /* 0x000fea000383ffff */
.L_x_85:
[----:B---3--:R3:W4:Y:S02]  /*7a40*/  SYNCS.PHASECHK.TRANS64.TRYWAIT P0, [R7+URZ+0xf0], R0 ;  /* 0x0000f000070075a7 */ /* 0x00872400080011ff */
[----:B----4-:R-:W-:Y:S05]  /*7a50*/  @!P0 NANOSLEEP.SYNCS 0x989680 ;  /* 0x009896800000895d */ /* 0x010fea0003900000 */
[----:B------:R-:W4:Y:S02]  /*7a60*/  @!P0 SYNCS.PHASECHK.TRANS64 P0, [R7+URZ+0xf0], R0 ;  /* 0x0000f000070085a7 */ /* 0x000f2400080010ff */
[----:B----4-:R-:W-:Y:S05]  /*7a70*/  @!P0 BRA `(.L_x_85) ;  /* 0xfffffffc00f08947 */ /* 0x010fea000383ffff */
[----:B------:R-:W-:Y:S05]  /*7a80*/  BRA `(.L_x_157) ;  /* 0xffffffcc00747947 */ /* 0x000fea000383ffff */
.L_x_88:
[----:B-1----:R-:W-:Y:S07]  /*7a90*/  MOV R0, UR17 ;  /* 0x0000001100007c02 */ /* 0x002fee0008000f00 */
.L_x_158:
[----:B-1----:R1:W3:Y:S02]  /*7aa0*/  SYNCS.PHASECHK.TRANS64.TRYWAIT P2, [R0+URZ+0xe8], R7 ;  /* 0x0000e807000075a7 */ /* 0x0022e400080411ff */
[----:B---3--:R-:W-:Y:S05]  /*7ab0*/  @!P2 NANOSLEEP.SYNCS 0x989680 ;  /* 0x009896800000a95d */ /* 0x008fea0003900000 */
[----:B------:R-:W3:Y:S02]  /*7ac0*/  @!P2 SYNCS.PHASECHK.TRANS64 P2, [R0+URZ+0xe8], R7 ;  /* 0x0000e8070000a5a7 */ /* 0x000ee400080410ff */
[----:B---3--:R-:W-:Y:S05]  /*7ad0*/  @!P2 BRA `(.L_x_158) ;  /* 0xfffffffc00f0a947 */ /* 0x008fea000383ffff */
[----:B------:R-:W-:Y:S05]  /*7ae0*/  BRA `(.L_x_87) ;  /* 0xffffffd000d47947 */ /* 0x000fea000383ffff */
.L_x_91:
[----:B-1----:R-:W-:Y:S07]  /*7af0*/  MOV R0, UR17 ;  /* 0x0000001100007c02 */ /* 0x002fee0008000f00 */
.L_x_159:
[----:B-1----:R1:W3:Y:S02]  /*7b00*/  SYNCS.PHASECHK.TRANS64.TRYWAIT P0, [R0+URZ+0xd8], R6 ;  /* 0x0000d806000075a7 */ /* 0x0022e400080011ff */
[----:B---3--:R-:W-:Y:S05]  /*7b10*/  @!P0 NANOSLEEP.SYNCS 0x989680 ;  /* 0x009896800000895d */ /* 0x008fea0003900000 */
[----:B------:R-:W3:Y:S02]  /*7b20*/  @!P0 SYNCS.PHASECHK.TRANS64 P0, [R0+URZ+0xd8], R6 ;  /* 0x0000d806000085a7 */ /* 0x000ee400080010ff */
[----:B---3--:R-:W-:Y:S05]  /*7b30*/  @!P0 BRA `(.L_x_159) ;  /* 0xfffffffc00f08947 */ /* 0x008fea000383ffff */
[----:B------:R-:W-:Y:S05]  /*7b40*/  BRA `(.L_x_160) ;  /* 0xffffffd400247947 */ /* 0x000fea000383ffff */
.L_x_94:
[----:B---3--:R3:W1:Y:S02]  /*7b50*/  SYNCS.PHASECHK.TRANS64.TRYWAIT P0, [R3+URZ+0xf0], R0 ;  /* 0x0000f000030075a7 */ /* 0x00866400080011ff */
[----:B-1----:R-:W-:Y:S05]  /*7b60*/  @!P0 NANOSLEEP.SYNCS 0x989680 ;  /* 0x009896800000895d */ /* 0x002fea0003900000 */
[----:B------:R-:W1:Y:S02]  /*7b70*/  @!P0 SYNCS.PHASECHK.TRANS64 P0, [R3+URZ+0xf0], R0 ;  /* 0x0000f000030085a7 */ /* 0x000e6400080010ff */
[----:B-1----:R-:W-:Y:S05]  /*7b80*/  @!P0 BRA `(.L_x_94) ;  /* 0xfffffffc00f08947 */ /* 0x002fea000383ffff */
[----:B------:R-:W-:Y:S05]  /*7b90*/  BRA `(.L_x_161) ;  /* 0xffffffd800707947 */ /* 0x000fea000383ffff */
.L_x_105:
[----:B-1----:R-:W-:Y:S04]  /*7ba0*/  MOV R0, UR44 ;  /* 0x0000002c00007c02 */ /* 0x002fe80008000f00 */
[----:B------:R1:W2:Y:S03]  /*7bb0*/  SYNCS.PHASECHK.TRANS64.TRYWAIT P1, [R0+URZ+0xd0], R4 ;  /* 0x0000d004000075a7 */ /* 0x0002a600080211ff */
[----:B--2---:R-:W-:Y:S05]  /*7bc0*/  @!P1 NANOSLEEP.SYNCS 0x989680 ;  /* 0x009896800000995d */ /* 0x004fea0003900000 */
[----:B------:R-:W2:Y:S02]  /*7bd0*/  @!P1 SYNCS.PHASECHK.TRANS64 P1, [R0+URZ+0xd0], R4 ;  /* 0x0000d004000095a7 */ /* 0x000ea400080210ff */
[----:B--2---:R-:W-:Y:S05]  /*7be0*/  @!P1 BRA `(.L_x_105) ;  /* 0xfffffffc00ec9947 */ /* 0x004fea000383ffff */
[----:B------:R-:W-:Y:S05]  /*7bf0*/  BRA `(.L_x_104) ;  /* 0xffffffe400c07947 */ /* 0x000fea000383ffff */
.L_x_107:
[----:B------:R1:W1:Y:S02]  /*7c00*/  SYNCS.PHASECHK.TRANS64.TRYWAIT P1, [R22+URZ+0x110], R3 ;  /* 0x00011003160075a7 */ /* 0x00026400080211ff */
[----:B-1----:R-:W-:Y:S05]  /*7c10*/  @!P1 NANOSLEEP.SYNCS 0x989680 ;  /* 0x009896800000995d */ /* 0x002fea0003900000 */
[----:B------:R-:W1:Y:S02]  /*7c20*/  @!P1 SYNCS.PHASECHK.TRANS64 P1, [R22+URZ+0x110], R3 ;  /* 0x00011003160095a7 */ /* 0x000e6400080210ff */
[----:B-1----:R-:W-:Y:S05]  /*7c30*/  @!P1 BRA `(.L_x_107) ;  /* 0xfffffffc00f09947 */ /* 0x002fea000383ffff */
[----:B------:R-:W-:Y:S05]  /*7c40*/  BRA `(.L_x_106) ;  /* 0xffffffe400fc7947 */ /* 0x000fea000383ffff */
        .weak           $__internal_0_$__cuda_sm10x_tcgen05_guardrail_trap_col_being_dealloced_not_returned_by_alloc
        .type           $__internal_0_$__cuda_sm10x_tcgen05_guardrail_trap_col_being_dealloced_not_returned_by_alloc,@function
        .size           $__internal_0_$__cuda_sm10x_tcgen05_guardrail_trap_col_being_dealloced_not_returned_by_alloc,($__internal_1_$__cuda_sm10x_tcgen05_guardrail_trap_phase_invalid_during_alloc - $__internal_0_$__cuda_sm10x_tcgen05_guardrail_trap_col_being_dealloced_not_returned_by_alloc)
$__internal_0_$__cuda_sm10x_tcgen05_guardrail_trap_col_being_dealloced_not_returned_by_alloc:
[----:B------:R-:W-:Y:S05]  /*7c50*/  BPT.TRAP 0x1 ;  /* 0x000000040000795c */ /* 0x000fea0000300000 */
[----:B------:R-:W-:-:S04]  /*7c60*/  HFMA2 R3, -RZ, RZ, 0, 0 ;  /* 0x00000000ff037431 */ /* 0x000fc800000001ff */
[----:B------:R-:W-:Y:S05]  /*7c70*/  RET.REL.NODEC R2 `(_ZN7cutlass13device_kernelINS_4gemm6kernel13GemmUniversalIN4cute5tupleIJiiiiEEENS1_10collective13CollectiveMmaINS1_35MainloopSm100TmaUmmaWarpSpecializedILi13ELi2ELi4ENS5_IJNS4_1CILi4EEENSA_ILi2EEENSA_ILi1EEEEEEEENS5_IJNSA_ILi64EEESG_NSA_ILi128EEEEEENS_12float_e5m2_tENS5_IJlSD_lEEESJ_SK_NS4_8TiledMMAINS4_8MMA_AtomIJNS4_10MMA_TraitsINS4_19SM100_MMA_F8F6F4_SSEJSJ_SJ_fSG_SG_NS4_17integral_constantINS4_4UMMA5MajorELSR_0EEESS_NSP_INSQ_7ScaleInELST_0EEESU_EEEEEENS4_6LayoutINS5_IJSD_SD_SD_EEENS5_IJNSA_ILi0EEESZ_SZ_EEEEENS5_IJNS4_10UnderscoreES12_S12_EEEEENS4_23SM90_TMA_LOAD_MULTICASTENS4_14ComposedLayoutINS4_7SwizzleILi3ELi4ELi3EEENS4_18smem_ptr_flag_bitsILi8EEENSX_INS5_IJNSA_ILi8EEESH_EEENS5_IJSH_SD_EEEEEEEvNS4_8identityES15_S1F_vS1G_EENS_8epilogue10collective18CollectiveEpilogueINS1I_23Sm100TmaWarpSpecializedILi1ELi1ELi32ELb0ELb0EEEJSI_NS5_IJNSX_ISG_SD_EES1N_EEESJ_SK_SJ_SK_NS1I_6fusion15FusionCallbacksIS1M_NS1P_17LinearCombinationISJ_fSJ_fLNS_15FloatRoundStyleE2EEESI_S1O_JEEENS4_5SM1004TMEM4LOAD26SM100_TMEM_LOAD_16dp32b32xENS4_13SM90_TMA_LOADENS16_INS17_ILi2ELi4ELi3EEES1A_NSX_INS5_IJS1B_SG_EEENS5_IJSG_SD_EEEEEEENS4_39AutoVectorizingCopyWithAssumedAlignmentILi128EEENS4_14SM90_TMA_STOREES24_S26_S26_EEEvvEEEEvNT_6ParamsE) ;  /* 0xffffff8002e07950 */ /* 0x000fea0003c3ffff */
        .weak           $__internal_1_$__cuda_sm10x_tcgen05_guardrail_trap_phase_invalid_during_alloc
        .type           $__internal_1_$__cuda_sm10x_tcgen05_guardrail_trap_phase_invalid_during_alloc,@function
        .size           $__internal_1_$__cuda_sm10x_tcgen05_guardrail_trap_phase_invalid_during_alloc,($__internal_2_$__cuda_sm10x_tcgen05_guardrail_trap_unallocated_columns_being_dealloced - $__internal_1_$__cuda_sm10x_tcgen05_guardrail_trap_phase_invalid_during_alloc)
$__internal_1_$__cuda_sm10x_tcgen05_guardrail_trap_phase_invalid_during_alloc:
[----:B------:R-:W-:Y:S05]  /*7c80*/  BPT.TRAP 0x1 ;  /* 0x000000040000795c */ /* 0x000fea0000300000 */
[----:B------:R-:W-:-:S04]  /*7c90*/  MOV R5, 0x0 ;  /* 0x0000000000057802 */ /* 0x000fc80000000f00 */
[----:B------:R-:W-:Y:S05]  /*7ca0*/  RET.REL.NODEC R4 `(_ZN7cutlass13device_kernelINS_4gemm6kernel13GemmUniversalIN4cute5tupleIJiiiiEEENS1_10collective13CollectiveMmaINS1_35MainloopSm100TmaUmmaWarpSpecializedILi13ELi2ELi4ENS5_IJNS4_1CILi4EEENSA_ILi2EEENSA_ILi1EEEEEEEENS5_IJNSA_ILi64EEESG_NSA_ILi128EEEEEENS_12float_e5m2_tENS5_IJlSD_lEEESJ_SK_NS4_8TiledMMAINS4_8MMA_AtomIJNS4_10MMA_TraitsINS4_19SM100_MMA_F8F6F4_SSEJSJ_SJ_fSG_SG_NS4_17integral_constantINS4_4UMMA5MajorELSR_0EEESS_NSP_INSQ_7ScaleInELST_0EEESU_EEEEEENS4_6LayoutINS5_IJSD_SD_SD_EEENS5_IJNSA_ILi0EEESZ_SZ_EEEEENS5_IJNS4_10UnderscoreES12_S12_EEEEENS4_23SM90_TMA_LOAD_MULTICASTENS4_14ComposedLayoutINS4_7SwizzleILi3ELi4ELi3EEENS4_18smem_ptr_flag_bitsILi8EEENSX_INS5_IJNSA_ILi8EEESH_EEENS5_IJSH_SD_EEEEEEEvNS4_8identityES15_S1F_vS1G_EENS_8epilogue10collective18CollectiveEpilogueINS1I_23Sm100TmaWarpSpecializedILi1ELi1ELi32ELb0ELb0EEEJSI_NS5_IJNSX_ISG_SD_EES1N_EEESJ_SK_SJ_SK_NS1I_6fusion15FusionCallbacksIS1M_NS1P_17LinearCombinationISJ_fSJ_fLNS_15FloatRoundStyleE2EEESI_S1O_JEEENS4_5SM1004TMEM4LOAD26SM100_TMEM_LOAD_16dp32b32xENS4_13SM90_TMA_LOADENS16_INS17_ILi2ELi4ELi3EEES1A_NSX_INS5_IJS1B_SG_EEENS5_IJSG_SD_EEEEEEENS4_39AutoVectorizingCopyWithAssumedAlignmentILi128EEENS4_14SM90_TMA_STOREES24_S26_S26_EEEvvEEEEvNT_6ParamsE) ;  /* 0xffffff8004d47950 */ /* 0x000fea0003c3ffff */
        .weak           $__internal_2_$__cuda_sm10x_tcgen05_guardrail_trap_unallocated_columns_being_dealloced
        .type           $__internal_2_$__cuda_sm10x_tcgen05_guardrail_trap_unallocated_columns_being_dealloced,@function
        .size           $__internal_2_$__cuda_sm10x_tcgen05_guardrail_trap_unallocated_columns_being_dealloced,(.L_x_163 - $__internal_2_$__cuda_sm10x_tcgen05_guardrail_trap_unallocated_columns_being_dealloced)
$__internal_2_$__cuda_sm10x_tcgen05_guardrail_trap_unallocated_columns_being_dealloced:
[----:B------:R-:W-:Y:S05]  /*7cb0*/  BPT.TRAP 0x1 ;  /* 0x000000040000795c */ /* 0x000fea0000300000 */
[----:B------:R-:W-:-:S04]  /*7cc0*/  HFMA2 R3, -RZ, RZ, 0, 0 ;  /* 0x00000000ff037431 */ /* 0x000fc800000001ff */
[----:B------:R-:W-:Y:S05]  /*7cd0*/  RET.REL.NODEC R2 `(_ZN7cutlass13device_kernelINS_4gemm6kernel13GemmUniversalIN4cute5tupleIJiiiiEEENS1_10collective13CollectiveMmaINS1_35MainloopSm100TmaUmmaWarpSpecializedILi13ELi2ELi4ENS5_IJNS4_1CILi4EEENSA_ILi2EEENSA_ILi1EEEEEEEENS5_IJNSA_ILi64EEESG_NSA_ILi128EEEEEENS_12float_e5m2_tENS5_IJlSD_lEEESJ_SK_NS4_8TiledMMAINS4_8MMA_AtomIJNS4_10MMA_TraitsINS4_19SM100_MMA_F8F6F4_SSEJSJ_SJ_fSG_SG_NS4_17integral_constantINS4_4UMMA5MajorELSR_0EEESS_NSP_INSQ_7ScaleInELST_0EEESU_EEEEEENS4_6LayoutINS5_IJSD_SD_SD_EEENS5_IJNSA_ILi0EEESZ_SZ_EEEEENS5_IJNS4_10UnderscoreES12_S12_EEEEENS4_23SM90_TMA_LOAD_MULTICASTENS4_14ComposedLayoutINS4_7SwizzleILi3ELi4ELi3EEENS4_18smem_ptr_flag_bitsILi8EEENSX_INS5_IJNSA_ILi8EEESH_EEENS5_IJSH_SD_EEEEEEEvNS4_8identityES15_S1F_vS1G_EENS_8epilogue10collective18CollectiveEpilogueINS1I_23Sm100TmaWarpSpecializedILi1ELi1ELi32ELb0ELb0EEEJSI_NS5_IJNSX_ISG_SD_EES1N_EEESJ_SK_SJ_SK_NS1I_6fusion15FusionCallbacksIS1M_NS1P_17LinearCombinationISJ_fSJ_fLNS_15FloatRoundStyleE2EEESI_S1O_JEEENS4_5SM1004TMEM4LOAD26SM100_TMEM_LOAD_16dp32b32xENS4_13SM90_TMA_LOADENS16_INS17_ILi2ELi4ELi3EEES1A_NSX_INS5_IJS1B_SG_EEENS5_IJSG_SD_EEEEEEENS4_39AutoVectorizingCopyWithAssumedAlignmentILi128EEENS4_14SM90_TMA_STOREES24_S26_S26_EEEvvEEEEvNT_6ParamsE) ;  /* 0xffffff8002c87950 */ /* 0x000fea0003c3ffff */
.L_x_162:
[----:B------:R-:W-:-:S00]  /*7ce0*/  BRA `(.L_x_162) ;  /* 0xfffffffc00fc7947 */ /* 0x000fc0000383ffff */
[----:B------:R-:W-:-:S00]  /*7cf0*/  NOP ;  /* 0x0000000000007918 */ /* 0x000fc00000000000 */
        /* <DEDUP_REMOVED lines=8> */
.L_x_163:


//--------------------- .nv.global.init           --------------------------
	.section	.nv.global.init,"aw",@progbits
.nv.global.init:
	.type		$str$27,@object
	.size		$str$27,($str$28 - $str$27)
$str$27:
        /*0000*/ 	.byte	0x28, 0x61, 0x64, 0x64, 0x72, 0x65, 0x73, 0x73, 0x20, 0x26, 0x20, 0x6d, 0x61, 0x73, 0x6b, 0x29
        /*0010*/ 	.byte	0x20, 0x3d, 0x3d, 0x20, 0x30, 0x00
	.type		$str$28,@object
	.size		$str$28,($str$26 - $str$28)
$str$28:
        /*0016*/ 	.byte	0x2f, 0x74, 0x6d, 0x70, 0x2f, 0x63, 0x75, 0x74, 0x6c, 0x61, 0x73, 0x73, 0x5f, 0x73, 0x77, 0x65
        /*0026*/ 	.byte	0x65, 0x70, 0x5f, 0x73, 0x72, 0x63, 0x2f, 0x69, 0x6e, 0x63, 0x6c, 0x75, 0x64, 0x65, 0x2f, 0x63
        /*0036*/ 	.byte	0x75, 0x74, 0x65, 0x2f, 0x70, 0x6f, 0x69, 0x6e, 0x74, 0x65, 0x72, 0x5f, 0x66, 0x6c, 0x61, 0x67
        /*0046*/ 	.byte	0x67, 0x65, 0x64, 0x2e, 0x68, 0x70, 0x70, 0x00
	.type		$str$26,@object
	.size		$str$26,($str$25 - $str$26)
$str$26:
        /*004e*/ 	.byte	0x2f, 0x74, 0x6d, 0x70, 0x2f, 0x63, 0x75, 0x74, 0x6c, 0x61, 0x73, 0x73, 0x5f, 0x73, 0x77, 0x65
        /*005e*/ 	.byte	0x65, 0x70, 0x5f, 0x73, 0x72, 0x63, 0x2f, 0x69, 0x6e, 0x63, 0x6c, 0x75, 0x64, 0x65, 0x2f, 0x63
        /*006e*/ 	.byte	0x75, 0x74, 0x65, 0x2f, 0x61, 0x74, 0x6f, 0x6d, 0x2f, 0x63, 0x6f, 0x70, 0x79, 0x5f, 0x74, 0x72
        /*007e*/ 	.byte	0x61, 0x69, 0x74, 0x73, 0x5f, 0x73, 0x6d, 0x31, 0x30, 0x30, 0x2e, 0x68, 0x70, 0x70, 0x00
	.type		$str$25,@object
	.size		$str$25,(__unnamed_1 - $str$25)
$str$25:
        /*008d*/ 	.byte	0x28, 0x28, 0x75, 0x69, 0x6e, 0x74, 0x33, 0x32, 0x5f, 0x74, 0x28, 0x74, 0x68, 0x72, 0x65, 0x61
        /*009d*/ 	.byte	0x64, 0x49, 0x64, 0x78, 0x2e, 0x78, 0x29, 0x20, 0x2f, 0x20, 0x33, 0x32, 0x29, 0x20, 0x25, 0x20
        /*00ad*/ 	.byte	0x34, 0x29, 0x20, 0x3d, 0x3d, 0x20, 0x28, 0x28, 0x28, 0x74, 0x6d, 0x65, 0x6d, 0x5f, 0x61, 0x64
        /*00bd*/ 	.byte	0x64, 0x72, 0x20, 0x3e, 0x3e, 0x20, 0x31, 0x36, 0x29, 0x20, 0x2f, 0x20, 0x33, 0x32, 0x29, 0x20
        /*00cd*/ 	.byte	0x25, 0x20, 0x34, 0x29, 0x00
	.type		__unnamed_1,@object
	.size		__unnamed_1,(__unnamed_2 - __unnamed_1)
__unnamed_1:
        /*00d2*/ 	.byte	0x61, 0x75, 0x74, 0x6f, 0x20, 0x63, 0x75, 0x74, 0x65, 0x3a, 0x3a, 0x61, 0x73, 0x5f, 0x70, 0x6f
        /* <DEDUP_REMOVED lines=24> */
        /*0262*/ 	.byte	0x3c, 0x34, 0x30, 0x39, 0x36, 0x3e, 0x3e, 0x3e, 0x3e, 0x5d, 0x00
	.type		__unnamed_2,@object
	.size		__unnamed_2,(.L_2 - __unnamed_2)
__unnamed_2:
        /* <DEDUP_REMOVED lines=40> */
        /*04ed*/ 	.byte	0x74, 0x65, 0x3a, 0x3a, 0x43, 0x3c, 0x30, 0x3e, 0x3e, 0x3e, 0x3e, 0x5d, 0x00
.L_2:


//--------------------- .nv.shared._ZN7cutlass13device_kernelINS_4gemm6kernel13GemmUniversalIN4cute5tupleIJiiiiEEENS1_10collective13CollectiveMmaINS1_35MainloopSm100TmaUmmaWarpSpecializedILi13ELi2ELi4ENS5_IJNS4_1CILi4EEENSA_ILi2EEENSA_ILi1EEEEEEEENS5_IJNSA_ILi64EEESG_NSA_ILi128EEEEEENS_12float_e5m2_tENS5_IJlSD_lEEESJ_SK_NS4_8TiledMMAINS4_8MMA_AtomIJNS4_10MMA_TraitsINS4_19SM100_MMA_F8F6F4_SSEJSJ_SJ_fSG_SG_NS4_17integral_constantINS4_4UMMA5MajorELSR_0EEESS_NSP_INSQ_7ScaleInELST_0EEESU_EEEEEENS4_6LayoutINS5_IJSD_SD_SD_EEENS5_IJNSA_ILi0EEESZ_SZ_EEEEENS5_IJNS4_10UnderscoreES12_S12_EEEEENS4_23SM90_TMA_LOAD_MULTICASTENS4_14ComposedLayoutINS4_7SwizzleILi3ELi4ELi3EEENS4_18smem_ptr_flag_bitsILi8EEENSX_INS5_IJNSA_ILi8EEESH_EEENS5_IJSH_SD_EEEEEEEvNS4_8identityES15_S1F_vS1G_EENS_8epilogue10collective18CollectiveEpilogueINS1I_23Sm100TmaWarpSpecializedILi1ELi1ELi32ELb0ELb0EEEJSI_NS5_IJNSX_ISG_SD_EES1N_EEESJ_SK_SJ_SK_NS1I_6fusion15FusionCallbacksIS1M_NS1P_17LinearCombinationISJ_fSJ_fLNS_15FloatRoundStyleE2EEESI_S1O_JEEENS4_5SM1004TMEM4LOAD26SM100_TMEM_LOAD_16dp32b32xENS4_13SM90_TMA_LOADENS16_INS17_ILi2ELi4ELi3EEES1A_NSX_INS5_IJS1B_SG_EEENS5_IJSG_SD_EEEEEEENS4_39AutoVectorizingCopyWithAssumedAlignmentILi128EEENS4_14SM90_TMA_STOREES24_S26_S26_EEEvvEEEEvNT_6ParamsE --------------------------
	.section	.nv.shared._ZN7cutlass13device_kernelINS_4gemm6kernel13GemmUniversalIN4cute5tupleIJiiiiEEENS1_10collective13CollectiveMmaINS1_35MainloopSm100TmaUmmaWarpSpecializedILi13ELi2ELi4ENS5_IJNS4_1CILi4EEENSA_ILi2EEENSA_ILi1EEEEEEEENS5_IJNSA_ILi64EEESG_NSA_ILi128EEEEEENS_12float_e5m2_tENS5_IJlSD_lEEESJ_SK_NS4_8TiledMMAINS4_8MMA_AtomIJNS4_10MMA_TraitsINS4_19SM100_MMA_F8F6F4_SSEJSJ_SJ_fSG_SG_NS4_17integral_constantINS4_4UMMA5MajorELSR_0EEESS_NSP_INSQ_7ScaleInELST_0EEESU_EEEEEENS4_6LayoutINS5_IJSD_SD_SD_EEENS5_IJNSA_ILi0EEESZ_SZ_EEEEENS5_IJNS4_10UnderscoreES12_S12_EEEEENS4_23SM90_TMA_LOAD_MULTICASTENS4_14ComposedLayoutINS4_7SwizzleILi3ELi4ELi3EEENS4_18smem_ptr_flag_bitsILi8EEENSX_INS5_IJNSA_ILi8EEESH_EEENS5_IJSH_SD_EEEEEEEvNS4_8identityES15_S1F_vS1G_EENS_8epilogue10collective18CollectiveEpilogueINS1I_23Sm100TmaWarpSpecializedILi1ELi1ELi32ELb0ELb0EEEJSI_NS5_IJNSX_ISG_SD_EES1N_EEESJ_SK_SJ_SK_NS1I_6fusion15FusionCallbacksIS1M_NS1P_17LinearCombinationISJ_fSJ_fLNS_15FloatRoundStyleE2EEESI_S1O_JEEENS4_5SM1004TMEM4LOAD26SM100_TMEM_LOAD_16dp32b32xENS4_13SM90_TMA_LOADENS16_INS17_ILi2ELi4ELi3EEES1A_NSX_INS5_IJS1B_SG_EEENS5_IJSG_SD_EEEEEEENS4_39AutoVectorizingCopyWithAssumedAlignmentILi128EEENS4_14SM90_TMA_STOREES24_S26_S26_EEEvvEEEEvNT_6ParamsE,"aw",@nobits
	.sectionflags	@""
	.align	16
	.zero		1024


//--------------------- .nv.shared.reserved.0     --------------------------
	.section	.nv.shared.reserved.0,"aw",@nobits
	.weak		__nv_reservedSMEM_offset_0_alias
	.size		__nv_reservedSMEM_offset_0_alias, 0, 64
	.other		__nv_reservedSMEM_offset_0_alias,@"STO_CUDA_RESERVED_SHARED STV_DEFAULT"
__nv_reservedSMEM_offset_0_alias:
	.zero		0
.nv.shared.reserved.0:
	.zero		64
	.weak		__nv_reservedSMEM_tcgen05_partition
	.type		__nv_reservedSMEM_tcgen05_partition,@object
	.size		__nv_reservedSMEM_tcgen05_partition,(.L_0 - __nv_reservedSMEM_tcgen05_partition)
__nv_reservedSMEM_tcgen05_partition:
	.zero		32
.L_0:


//--------------------- .nv.global                --------------------------
	.section	.nv.global,"aw",@nobits
.nv.global:
	.type		_ZN40_INTERNAL_75f2f84e_4_k_cu_dcdad28a_247104cute1_E,@object
	.size		_ZN40_INTERNAL_75f2f84e_4_k_cu_dcdad28a_247104cute1_E,(_ZN40_INTERNAL_75f2f84e_4_k_cu_dcdad28a_247104cuda3std3__45__cpo6cbeginE - _ZN40_INTERNAL_75f2f84e_4_k_cu_dcdad28a_247104cute1_E)
_ZN40_INTERNAL_75f2f84e_4_k_cu_dcdad28a_247104cute1_E:
	.zero		1
	.type		_ZN40_INTERNAL_75f2f84e_4_k_cu_dcdad28a_247104cuda3std3__45__cpo6cbeginE,@object
	.size		_ZN40_INTERNAL_75f2f84e_4_k_cu_dcdad28a_247104cuda3std3__45__cpo6cbeginE,(_ZN40_INTERNAL_75f2f84e_4_k_cu_dcdad28a_247104cuda3std3__48in_placeE - _ZN40_INTERNAL_75f2f84e_4_k_cu_dcdad28a_247104cuda3std3__45__cpo6cbeginE)
_ZN40_INTERNAL_75f2f84e_4_k_cu_dcdad28a_247104cuda3std3__45__cpo6cbeginE:
	.zero		1
	.type		_ZN40_INTERNAL_75f2f84e_4_k_cu_dcdad28a_247104cuda3std3__48in_placeE,@object
	.size		_ZN40_INTERNAL_75f2f84e_4_k_cu_dcdad28a_247104cuda3std3__48in_placeE,(_ZN40_INTERNAL_75f2f84e_4_k_cu_dcdad28a_247104cuda3std6ranges3__45__cpo9iter_moveE - _ZN40_INTERNAL_75f2f84e_4_k_cu_dcdad28a_247104cuda3std3__48in_placeE)
_ZN40_INTERNAL_75f2f84e_4_k_cu_dcdad28a_247104cuda3std3__48in_placeE:
	.zero		1
	.type		_ZN40_INTERNAL_75f2f84e_4_k_cu_dcdad28a_247104cuda3std6ranges3__45__cpo9iter_moveE,@object
	.size		_ZN40_INTERNAL_75f2f84e_4_k_cu_dcdad28a_247104cuda3std6ranges3__45__cpo9iter_moveE,(_ZN40_INTERNAL_75f2f84e_4_k_cu_dcdad28a_247104cuda3std3__45__cpo5beginE - _ZN40_INTERNAL_75f2f84e_4_k_cu_dcdad28a_247104cuda3std6ranges3__45__cpo9iter_moveE)
_ZN40_INTERNAL_75f2f84e_4_k_cu_dcdad28a_247104cuda3std6ranges3__45__cpo9iter_moveE:
	.zero		1
	.type		_ZN40_INTERNAL_75f2f84e_4_k_cu_dcdad28a_247104cuda3std3__45__cpo5beginE,@object
	.size		_ZN40_INTERNAL_75f2f84e_4_k_cu_dcdad28a_247104cuda3std3__45__cpo5beginE,(_ZN40_INTERNAL_75f2f84e_4_k_cu_dcdad28a_247104cuda3std3__442_GLOBAL__N__75f2f84e_4_k_cu_dcdad28a_247106ignoreE - _ZN40_INTERNAL_75f2f84e_4_k_cu_dcdad28a_247104cuda3std3__45__cpo5beginE)
_ZN40_INTERNAL_75f2f84e_4_k_cu_dcdad28a_247104cuda3std3__45__cpo5beginE:
	.zero		1
	.type		_ZN40_INTERNAL_75f2f84e_4_k_cu_dcdad28a_247104cuda3std3__442_GLOBAL__N__75f2f84e_4_k_cu_dcdad28a_247106ignoreE,@object
	.size		_ZN40_INTERNAL_75f2f84e_4_k_cu_dcdad28a_247104cuda3std3__442_GLOBAL__N__75f2f84e_4_k_cu_dcdad28a_247106ignoreE,(_ZN40_INTERNAL_75f2f84e_4_k_cu_dcdad28a_247104cute7productE - _ZN40_INTERNAL_75f2f84e_4_k_cu_dcdad28a_247104cuda3std3__442_GLOBAL__N__75f2f84e_4_k_cu_dcdad28a_247106ignoreE)
_ZN40_INTERNAL_75f2f84e_4_k_cu_dcdad28a_247104cuda3std3__442_GLOBAL__N__75f2f84e_4_k_cu_dcdad28a_247106ignoreE:
	.zero		1
	.type		_ZN40_INTERNAL_75f2f84e_4_k_cu_dcdad28a_247104cute7productE,@object
	.size		_ZN40_INTERNAL_75f2f84e_4_k_cu_dcdad28a_247104cute7productE,(_ZN40_INTERNAL_75f2f84e_4_k_cu_dcdad28a_247104cuda3std3__45__cpo3endE - _ZN40_INTERNAL_75f2f84e_4_k_cu_dcdad28a_247104cute7productE)
_ZN40_INTERNAL_75f2f84e_4_k_cu_dcdad28a_247104cute7productE:
	.zero		1
	.type		_ZN40_INTERNAL_75f2f84e_4_k_cu_dcdad28a_247104cuda3std3__45__cpo3endE,@object
	.size		_ZN40_INTERNAL_75f2f84e_4_k_cu_dcdad28a_247104cuda3std3__45__cpo3endE,(_ZN40_INTERNAL_75f2f84e_4_k_cu_dcdad28a_247104cuda3std3__419piecewise_constructE - _ZN40_INTERNAL_75f2f84e_4_k_cu_dcdad28a_247104cuda3std3__45__cpo3endE)
_ZN40_INTERNAL_75f2f84e_4_k_cu_dcdad28a_247104cuda3std3__45__cpo3endE:
	.zero		1
	.type		_ZN40_INTERNAL_75f2f84e_4_k_cu_dcdad28a_247104cuda3std3__419piecewise_constructE,@object
	.size		_ZN40_INTERNAL_75f2f84e_4_k_cu_dcdad28a_247104cuda3std3__419piecewise_constructE,(_ZN40_INTERNAL_75f2f84e_4_k_cu_dcdad28a_247104cuda3std3__45__cpo4cendE - _ZN40_INTERNAL_75f2f84e_4_k_cu_dcdad28a_247104cuda3std3__419piecewise_constructE)
_ZN40_INTERNAL_75f2f84e_4_k_cu_dcdad28a_247104cuda3std3__419piecewise_constructE:
	.zero		1
	.type		_ZN40_INTERNAL_75f2f84e_4_k_cu_dcdad28a_247104cuda3std3__45__cpo4cendE,@object
	.size		_ZN40_INTERNAL_75f2f84e_4_k_cu_dcdad28a_247104cuda3std3__45__cpo4cendE,(_ZN40_INTERNAL_75f2f84e_4_k_cu_dcdad28a_247104cuda3std6ranges3__45__cpo4swapE - _ZN40_INTERNAL_75f2f84e_4_k_cu_dcdad28a_247104cuda3std3__45__cpo4cendE)
_ZN40_INTERNAL_75f2f84e_4_k_cu_dcdad28a_247104cuda3std3__45__cpo4cendE:
	.zero		1
	.type		_ZN40_INTERNAL_75f2f84e_4_k_cu_dcdad28a_247104cuda3std6ranges3__45__cpo4swapE,@object
	.size		_ZN40_INTERNAL_75f2f84e_4_k_cu_dcdad28a_247104cuda3std6ranges3__45__cpo4swapE,(.L_10 - _ZN40_INTERNAL_75f2f84e_4_k_cu_dcdad28a_247104cuda3std6ranges3__45__cpo4swapE)
_ZN40_INTERNAL_75f2f84e_4_k_cu_dcdad28a_247104cuda3std6ranges3__45__cpo4swapE:
	.zero		1
.L_10:


//--------------------- .nv.constant0._ZN7cutlass13device_kernelINS_4gemm6kernel13GemmUniversalIN4cute5tupleIJiiiiEEENS1_10collective13CollectiveMmaINS1_35MainloopSm100TmaUmmaWarpSpecializedILi13ELi2ELi4ENS5_IJNS4_1CILi4EEENSA_ILi2EEENSA_ILi1EEEEEEEENS5_IJNSA_ILi64EEESG_NSA_ILi128EEEEEENS_12float_e5m2_tENS5_IJlSD_lEEESJ_SK_NS4_8TiledMMAINS4_8MMA_AtomIJNS4_10MMA_TraitsINS4_19SM100_MMA_F8F6F4_SSEJSJ_SJ_fSG_SG_NS4_17integral_constantINS4_4UMMA5MajorELSR_0EEESS_NSP_INSQ_7ScaleInELST_0EEESU_EEEEEENS4_6LayoutINS5_IJSD_SD_SD_EEENS5_IJNSA_ILi0EEESZ_SZ_EEEEENS5_IJNS4_10UnderscoreES12_S12_EEEEENS4_23SM90_TMA_LOAD_MULTICASTENS4_14ComposedLayoutINS4_7SwizzleILi3ELi4ELi3EEENS4_18smem_ptr_flag_bitsILi8EEENSX_INS5_IJNSA_ILi8EEESH_EEENS5_IJSH_SD_EEEEEEEvNS4_8identityES15_S1F_vS1G_EENS_8epilogue10collective18CollectiveEpilogueINS1I_23Sm100TmaWarpSpecializedILi1ELi1ELi32ELb0ELb0EEEJSI_NS5_IJNSX_ISG_SD_EES1N_EEESJ_SK_SJ_SK_NS1I_6fusion15FusionCallbacksIS1M_NS1P_17LinearCombinationISJ_fSJ_fLNS_15FloatRoundStyleE2EEESI_S1O_JEEENS4_5SM1004TMEM4LOAD26SM100_TMEM_LOAD_16dp32b32xENS4_13SM90_TMA_LOADENS16_INS17_ILi2ELi4ELi3EEES1A_NSX_INS5_IJS1B_SG_EEENS5_IJSG_SD_EEEEEEENS4_39AutoVectorizingCopyWithAssumedAlignmentILi128EEENS4_14SM90_TMA_STOREES24_S26_S26_EEEvvEEEEvNT_6ParamsE --------------------------
	.section	.nv.constant0._ZN7cutlass13device_kernelINS_4gemm6kernel13GemmUniversalIN4cute5tupleIJiiiiEEENS1_10collective13CollectiveMmaINS1_35MainloopSm100TmaUmmaWarpSpecializedILi13ELi2ELi4ENS5_IJNS4_1CILi4EEENSA_ILi2EEENSA_ILi1EEEEEEEENS5_IJNSA_ILi64EEESG_NSA_ILi128EEEEEENS_12float_e5m2_tENS5_IJlSD_lEEESJ_SK_NS4_8TiledMMAINS4_8MMA_AtomIJNS4_10MMA_TraitsINS4_19SM100_MMA_F8F6F4_SSEJSJ_SJ_fSG_SG_NS4_17integral_constantINS4_4UMMA5MajorELSR_0EEESS_NSP_INSQ_7ScaleInELST_0EEESU_EEEEEENS4_6LayoutINS5_IJSD_SD_SD_EEENS5_IJNSA_ILi0EEESZ_SZ_EEEEENS5_IJNS4_10UnderscoreES12_S12_EEEEENS4_23SM90_TMA_LOAD_MULTICASTENS4_14ComposedLayoutINS4_7SwizzleILi3ELi4ELi3EEENS4_18smem_ptr_flag_bitsILi8EEENSX_INS5_IJNSA_ILi8EEESH_EEENS5_IJSH_SD_EEEEEEEvNS4_8identityES15_S1F_vS1G_EENS_8epilogue10collective18CollectiveEpilogueINS1I_23Sm100TmaWarpSpecializedILi1ELi1ELi32ELb0ELb0EEEJSI_NS5_IJNSX_ISG_SD_EES1N_EEESJ_SK_SJ_SK_NS1I_6fusion15FusionCallbacksIS1M_NS1P_17LinearCombinationISJ_fSJ_fLNS_15FloatRoundStyleE2EEESI_S1O_JEEENS4_5SM1004TMEM4LOAD26SM100_TMEM_LOAD_16dp32b32xENS4_13SM90_TMA_LOADENS16_INS17_ILi2ELi4ELi3EEES1A_NSX_INS5_IJS1B_SG_EEENS5_IJSG_SD_EEEEEEENS4_39AutoVectorizingCopyWithAssumedAlignmentILi128EEENS4_14SM90_TMA_STOREES24_S26_S26_EEEvvEEEEvNT_6ParamsE,"a",@progbits
	.sectionflags	@""
	.align	4
.nv.constant0._ZN7cutlass13device_kernelINS_4gemm6kernel13GemmUniversalIN4cute5tupleIJiiiiEEENS1_10collective13CollectiveMmaINS1_35MainloopSm100TmaUmmaWarpSpecializedILi13ELi2ELi4ENS5_IJNS4_1CILi4EEENSA_ILi2EEENSA_ILi1EEEEEEEENS5_IJNSA_ILi64EEESG_NSA_ILi128EEEEEENS_12float_e5m2_tENS5_IJlSD_lEEESJ_SK_NS4_8TiledMMAINS4_8MMA_AtomIJNS4_10MMA_TraitsINS4_19SM100_MMA_F8F6F4_SSEJSJ_SJ_fSG_SG_NS4_17integral_constantINS4_4UMMA5MajorELSR_0EEESS_NSP_INSQ_7ScaleInELST_0EEESU_EEEEEENS4_6LayoutINS5_IJSD_SD_SD_EEENS5_IJNSA_ILi0EEESZ_SZ_EEEEENS5_IJNS4_10UnderscoreES12_S12_EEEEENS4_23SM90_TMA_LOAD_MULTICASTENS4_14ComposedLayoutINS4_7SwizzleILi3ELi4ELi3EEENS4_18smem_ptr_flag_bitsILi8EEENSX_INS5_IJNSA_ILi8EEESH_EEENS5_IJSH_SD_EEEEEEEvNS4_8identityES15_S1F_vS1G_EENS_8epilogue10collective18CollectiveEpilogueINS1I_23Sm100TmaWarpSpecializedILi1ELi1ELi32ELb0ELb0EEEJSI_NS5_IJNSX_ISG_SD_EES1N_EEESJ_SK_SJ_SK_NS1I_6fusion15FusionCallbacksIS1M_NS1P_17LinearCombinationISJ_fSJ_fLNS_15FloatRoundStyleE2EEESI_S1O_JEEENS4_5SM1004TMEM4LOAD26SM100_TMEM_LOAD_16dp32b32xENS4_13SM90_TMA_LOADENS16_INS17_ILi2ELi4ELi3EEES1A_NSX_INS5_IJS1B_SG_EEENS5_IJSG_SD_EEEEEEENS4_39AutoVectorizingCopyWithAssumedAlignmentILi128EEENS4_14SM90_TMA_STOREES24_S26_S26_EEEvvEEEEvNT_6ParamsE:
	.zero		2944


//--------------------- SYMBOLS --------------------------

	.type		.nv.reservedSmem.offset0,@object
	.size		.nv.reservedSmem.offset0,0x4
	.type		.nv.reservedSmem.cap,@object
	.size		.nv.reservedSmem.cap,0x4
	.type		__assertfail,@function
